	.target	sm_100a

	.elftype	@"ET_EXEC"


//--------------------- .note.nv.tkinfo           --------------------------
	.section	.note.nv.tkinfo,"",@"SHT_NOTE"
	.sectionflags	@"SHF_NOTE_NV_TKINFO"
	.tkinfo
        /*0018*/ 	.word	0x00000002
        /*0030*/ 	.string	""
        /*0030*/ 	.string	"ptxas"
        /*0030*/ 	.string	"Cuda compilation tools, release 13.0, V13.0.88"
        /*0030*/ 	.string	"Build cuda_13.0.r13.0/compiler.36424714_0"
        /*0030*/ 	.string	"-arch sm_100a -m 64 "



//--------------------- .note.nv.cuinfo           --------------------------
	.section	.note.nv.cuinfo,"",@"SHT_NOTE"
	.sectionflags	@"SHF_NOTE_NV_CUINFO"
        /*0018*/ 	.short	0x0002
        /*001a*/ 	.short	0x0064
        /*001c*/ 	.short	0x0082
	.zero		2


//--------------------- .nv.info                  --------------------------
	.section	.nv.info,"",@"SHT_CUDA_INFO"
	.align	4


	//----- nvinfo : EIATTR_REGCOUNT
	.align		4
        /*0000*/ 	.byte	0x04, 0x2f
        /*0002*/ 	.short	(.L_20 - .L_19)
	.align		4
.L_19:
        /*0004*/ 	.word	index@(_ZN7cutlass13device_kernelINS_4gemm6kernel13GemmUniversalIN4cute5tupleIJiiiiEEENS1_10collective13CollectiveMmaINS1_35MainloopSm100TmaUmmaWarpSpecializedILi16ELi2ELi4ENS5_IJNS4_1CILi2EEESB_NSA_ILi1EEEEEEEENS5_IJNSA_ILi128EEENSA_ILi256EEENSA_ILi64EEEEEENS_12float_e4m3_tENS5_IJlSC_lEEESJ_SK_NS4_8TiledMMAINS4_8MMA_AtomIJNS4_10MMA_TraitsINS4_25SM100_MMA_F8F6F4_2x1SM_SSEJSJ_SJ_fSF_SG_NS4_17integral_constantINS4_4UMMA5MajorELSR_0EEESS_NSP_INSQ_7ScaleInELST_0EEESU_EEEEEENS4_6LayoutINS5_IJSC_SC_SC_EEENS5_IJNSA_ILi0EEESZ_SZ_EEEEENS5_IJNS4_10UnderscoreES12_S12_EEEEENS4_28SM100_TMA_2SM_LOAD_MULTICASTENS4_14ComposedLayoutINS4_7SwizzleILi2ELi4ELi3EEENS4_18smem_ptr_flag_bitsILi8EEENSX_INS5_IJNSA_ILi8EEESH_EEENS5_IJSH_SC_EEEEEEEvNS4_8identityENS4_18SM100_TMA_2SM_LOADES1F_vS1G_EENS_8epilogue10collective18CollectiveEpilogueINS1J_23Sm100TmaWarpSpecializedILi4ELi2ELi32ELb0ELb0EEEJNS5_IJSH_SG_SH_EEENS5_IJNSX_ISH_SC_EENSX_INS5_IJNSA_ILi32EEESB_EEENS5_IJSC_SF_EEEEEEEESJ_SK_SJ_SK_NS1J_6fusion15FusionCallbacksIS1N_NS1V_17LinearCombinationISJ_fSJ_fLNS_15FloatRoundStyleE2EEES1O_S1U_JEEENS4_5SM1004TMEM4LOAD26SM100_TMEM_LOAD_32dp32b32xENS4_13SM90_TMA_LOADENS16_INS17_ILi1ELi4ELi3EEES1A_NSX_INS5_IJS1B_S1Q_EEENS5_IJS1Q_SC_EEEEEEENS4_39AutoVectorizingCopyWithAssumedAlignmentILi128EEENS4_14SM90_TMA_STOREES2A_S2C_S2C_EEEvvEEEEvNT_6ParamsE)
        /*0008*/ 	.word	0x00000074


	//----- nvinfo : EIATTR_FRAME_SIZE
	.align		4
.L_20:
        /*000c*/ 	.byte	0x04, 0x11
        /*000e*/ 	.short	(.L_22 - .L_21)
	.align		4
.L_21:
        /*0010*/ 	.word	index@($__internal_2_$__cuda_sm10x_tcgen05_guardrail_trap_unallocated_columns_being_dealloced)
        /*0014*/ 	.word	0x00000000


	//----- nvinfo : EIATTR_FRAME_SIZE
	.align		4
.L_22:
        /*0018*/ 	.byte	0x04, 0x11
        /*001a*/ 	.short	(.L_24 - .L_23)
	.align		4
.L_23:
        /*001c*/ 	.word	index@($__internal_1_$__cuda_sm10x_tcgen05_guardrail_trap_phase_invalid_during_alloc)
        /*0020*/ 	.word	0x00000000


	//----- nvinfo : EIATTR_FRAME_SIZE
	.align		4
.L_24:
        /*0024*/ 	.byte	0x04, 0x11
        /*0026*/ 	.short	(.L_26 - .L_25)
	.align		4
.L_25:
        /*0028*/ 	.word	index@($__internal_0_$__cuda_sm10x_tcgen05_guardrail_trap_col_being_dealloced_not_returned_by_alloc)
        /*002c*/ 	.word	0x00000000


	//----- nvinfo : EIATTR_FRAME_SIZE
	.align		4
.L_26:
        /*0030*/ 	.byte	0x04, 0x11
        /*0032*/ 	.short	(.L_28 - .L_27)
	.align		4
.L_27:
        /*0034*/ 	.word	index@(_ZN7cutlass13device_kernelINS_4gemm6kernel13GemmUniversalIN4cute5tupleIJiiiiEEENS1_10collective13CollectiveMmaINS1_35MainloopSm100TmaUmmaWarpSpecializedILi16ELi2ELi4ENS5_IJNS4_1CILi2EEESB_NSA_ILi1EEEEEEEENS5_IJNSA_ILi128EEENSA_ILi256EEENSA_ILi64EEEEEENS_12float_e4m3_tENS5_IJlSC_lEEESJ_SK_NS4_8TiledMMAINS4_8MMA_AtomIJNS4_10MMA_TraitsINS4_25SM100_MMA_F8F6F4_2x1SM_SSEJSJ_SJ_fSF_SG_NS4_17integral_constantINS4_4UMMA5MajorELSR_0EEESS_NSP_INSQ_7ScaleInELST_0EEESU_EEEEEENS4_6LayoutINS5_IJSC_SC_SC_EEENS5_IJNSA_ILi0EEESZ_SZ_EEEEENS5_IJNS4_10UnderscoreES12_S12_EEEEENS4_28SM100_TMA_2SM_LOAD_MULTICASTENS4_14ComposedLayoutINS4_7SwizzleILi2ELi4ELi3EEENS4_18smem_ptr_flag_bitsILi8EEENSX_INS5_IJNSA_ILi8EEESH_EEENS5_IJSH_SC_EEEEEEEvNS4_8identityENS4_18SM100_TMA_2SM_LOADES1F_vS1G_EENS_8epilogue10collective18CollectiveEpilogueINS1J_23Sm100TmaWarpSpecializedILi4ELi2ELi32ELb0ELb0EEEJNS5_IJSH_SG_SH_EEENS5_IJNSX_ISH_SC_EENSX_INS5_IJNSA_ILi32EEESB_EEENS5_IJSC_SF_EEEEEEEESJ_SK_SJ_SK_NS1J_6fusion15FusionCallbacksIS1N_NS1V_17LinearCombinationISJ_fSJ_fLNS_15FloatRoundStyleE2EEES1O_S1U_JEEENS4_5SM1004TMEM4LOAD26SM100_TMEM_LOAD_32dp32b32xENS4_13SM90_TMA_LOADENS16_INS17_ILi1ELi4ELi3EEES1A_NSX_INS5_IJS1B_S1Q_EEENS5_IJS1Q_SC_EEEEEEENS4_39AutoVectorizingCopyWithAssumedAlignmentILi128EEENS4_14SM90_TMA_STOREES2A_S2C_S2C_EEEvvEEEEvNT_6ParamsE)
        /*0038*/ 	.word	0x00000000


	//----- nvinfo : EIATTR_MIN_STACK_SIZE
	.align		4
.L_28:
        /*003c*/ 	.byte	0x04, 0x12
        /*003e*/ 	.short	(.L_30 - .L_29)
	.align		4
.L_29:
        /*0040*/ 	.word	index@(_ZN7cutlass13device_kernelINS_4gemm6kernel13GemmUniversalIN4cute5tupleIJiiiiEEENS1_10collective13CollectiveMmaINS1_35MainloopSm100TmaUmmaWarpSpecializedILi16ELi2ELi4ENS5_IJNS4_1CILi2EEESB_NSA_ILi1EEEEEEEENS5_IJNSA_ILi128EEENSA_ILi256EEENSA_ILi64EEEEEENS_12float_e4m3_tENS5_IJlSC_lEEESJ_SK_NS4_8TiledMMAINS4_8MMA_AtomIJNS4_10MMA_TraitsINS4_25SM100_MMA_F8F6F4_2x1SM_SSEJSJ_SJ_fSF_SG_NS4_17integral_constantINS4_4UMMA5MajorELSR_0EEESS_NSP_INSQ_7ScaleInELST_0EEESU_EEEEEENS4_6LayoutINS5_IJSC_SC_SC_EEENS5_IJNSA_ILi0EEESZ_SZ_EEEEENS5_IJNS4_10UnderscoreES12_S12_EEEEENS4_28SM100_TMA_2SM_LOAD_MULTICASTENS4_14ComposedLayoutINS4_7SwizzleILi2ELi4ELi3EEENS4_18smem_ptr_flag_bitsILi8EEENSX_INS5_IJNSA_ILi8EEESH_EEENS5_IJSH_SC_EEEEEEEvNS4_8identityENS4_18SM100_TMA_2SM_LOADES1F_vS1G_EENS_8epilogue10collective18CollectiveEpilogueINS1J_23Sm100TmaWarpSpecializedILi4ELi2ELi32ELb0ELb0EEEJNS5_IJSH_SG_SH_EEENS5_IJNSX_ISH_SC_EENSX_INS5_IJNSA_ILi32EEESB_EEENS5_IJSC_SF_EEEEEEEESJ_SK_SJ_SK_NS1J_6fusion15FusionCallbacksIS1N_NS1V_17LinearCombinationISJ_fSJ_fLNS_15FloatRoundStyleE2EEES1O_S1U_JEEENS4_5SM1004TMEM4LOAD26SM100_TMEM_LOAD_32dp32b32xENS4_13SM90_TMA_LOADENS16_INS17_ILi1ELi4ELi3EEES1A_NSX_INS5_IJS1B_S1Q_EEENS5_IJS1Q_SC_EEEEEEENS4_39AutoVectorizingCopyWithAssumedAlignmentILi128EEENS4_14SM90_TMA_STOREES2A_S2C_S2C_EEEvvEEEEvNT_6ParamsE)
        /*0044*/ 	.word	0x00000000
.L_30:


//--------------------- .nv.compat                --------------------------
	.section	.nv.compat,"",@"SHT_CUDA_COMPAT_INFO"
	.align	4
        /*0000*/ 	.byte	0x02, 0x09, 0x01, 0x00, 0x02, 0x02, 0x02, 0x00, 0x02, 0x05, 0x05, 0x00, 0x03, 0x07, 0x01, 0x01
        /*0010*/ 	.byte	0x02, 0x03, 0x01, 0x00, 0x02, 0x06, 0x01, 0x00, 0x04, 0x0b, 0x08, 0x00, 0x09, 0x00, 0x00, 0x00
        /*0020*/ 	.byte	0x00, 0x00, 0x00, 0x00


//--------------------- .nv.info._ZN7cutlass13device_kernelINS_4gemm6kernel13GemmUniversalIN4cute5tupleIJiiiiEEENS1_10collective13CollectiveMmaINS1_35MainloopSm100TmaUmmaWarpSpecializedILi16ELi2ELi4ENS5_IJNS4_1CILi2EEESB_NSA_ILi1EEEEEEEENS5_IJNSA_ILi128EEENSA_ILi256EEENSA_ILi64EEEEEENS_12float_e4m3_tENS5_IJlSC_lEEESJ_SK_NS4_8TiledMMAINS4_8MMA_AtomIJNS4_10MMA_TraitsINS4_25SM100_MMA_F8F6F4_2x1SM_SSEJSJ_SJ_fSF_SG_NS4_17integral_constantINS4_4UMMA5MajorELSR_0EEESS_NSP_INSQ_7ScaleInELST_0EEESU_EEEEEENS4_6LayoutINS5_IJSC_SC_SC_EEENS5_IJNSA_ILi0EEESZ_SZ_EEEEENS5_IJNS4_10UnderscoreES12_S12_EEEEENS4_28SM100_TMA_2SM_LOAD_MULTICASTENS4_14ComposedLayoutINS4_7SwizzleILi2ELi4ELi3EEENS4_18smem_ptr_flag_bitsILi8EEENSX_INS5_IJNSA_ILi8EEESH_EEENS5_IJSH_SC_EEEEEEEvNS4_8identityENS4_18SM100_TMA_2SM_LOADES1F_vS1G_EENS_8epilogue10collective18CollectiveEpilogueINS1J_23Sm100TmaWarpSpecializedILi4ELi2ELi32ELb0ELb0EEEJNS5_IJSH_SG_SH_EEENS5_IJNSX_ISH_SC_EENSX_INS5_IJNSA_ILi32EEESB_EEENS5_IJSC_SF_EEEEEEEESJ_SK_SJ_SK_NS1J_6fusion15FusionCallbacksIS1N_NS1V_17LinearCombinationISJ_fSJ_fLNS_15FloatRoundStyleE2EEES1O_S1U_JEEENS4_5SM1004TMEM4LOAD26SM100_TMEM_LOAD_32dp32b32xENS4_13SM90_TMA_LOADENS16_INS17_ILi1ELi4ELi3EEES1A_NSX_INS5_IJS1B_S1Q_EEENS5_IJS1Q_SC_EEEEEEENS4_39AutoVectorizingCopyWithAssumedAlignmentILi128EEENS4_14SM90_TMA_STOREES2A_S2C_S2C_EEEvvEEEEvNT_6ParamsE --------------------------
	.section	.nv.info._ZN7cutlass13device_kernelINS_4gemm6kernel13GemmUniversalIN4cute5tupleIJiiiiEEENS1_10collective13CollectiveMmaINS1_35MainloopSm100TmaUmmaWarpSpecializedILi16ELi2ELi4ENS5_IJNS4_1CILi2EEESB_NSA_ILi1EEEEEEEENS5_IJNSA_ILi128EEENSA_ILi256EEENSA_ILi64EEEEEENS_12float_e4m3_tENS5_IJlSC_lEEESJ_SK_NS4_8TiledMMAINS4_8MMA_AtomIJNS4_10MMA_TraitsINS4_25SM100_MMA_F8F6F4_2x1SM_SSEJSJ_SJ_fSF_SG_NS4_17integral_constantINS4_4UMMA5MajorELSR_0EEESS_NSP_INSQ_7ScaleInELST_0EEESU_EEEEEENS4_6LayoutINS5_IJSC_SC_SC_EEENS5_IJNSA_ILi0EEESZ_SZ_EEEEENS5_IJNS4_10UnderscoreES12_S12_EEEEENS4_28SM100_TMA_2SM_LOAD_MULTICASTENS4_14ComposedLayoutINS4_7SwizzleILi2ELi4ELi3EEENS4_18smem_ptr_flag_bitsILi8EEENSX_INS5_IJNSA_ILi8EEESH_EEENS5_IJSH_SC_EEEEEEEvNS4_8identityENS4_18SM100_TMA_2SM_LOADES1F_vS1G_EENS_8epilogue10collective18CollectiveEpilogueINS1J_23Sm100TmaWarpSpecializedILi4ELi2ELi32ELb0ELb0EEEJNS5_IJSH_SG_SH_EEENS5_IJNSX_ISH_SC_EENSX_INS5_IJNSA_ILi32EEESB_EEENS5_IJSC_SF_EEEEEEEESJ_SK_SJ_SK_NS1J_6fusion15FusionCallbacksIS1N_NS1V_17LinearCombinationISJ_fSJ_fLNS_15FloatRoundStyleE2EEES1O_S1U_JEEENS4_5SM1004TMEM4LOAD26SM100_TMEM_LOAD_32dp32b32xENS4_13SM90_TMA_LOADENS16_INS17_ILi1ELi4ELi3EEES1A_NSX_INS5_IJS1B_S1Q_EEENS5_IJS1Q_SC_EEEEEEENS4_39AutoVectorizingCopyWithAssumedAlignmentILi128EEENS4_14SM90_TMA_STOREES2A_S2C_S2C_EEEvvEEEEvNT_6ParamsE,"",@"SHT_CUDA_INFO"
	.sectionflags	@""
	.align	4


	//----- nvinfo : EIATTR_CUDA_API_VERSION
	.align		4
        /*0000*/ 	.byte	0x04, 0x37
        /*0002*/ 	.short	(.L_32 - .L_31)
.L_31:
        /*0004*/ 	.word	0x00000082


	//----- nvinfo : EIATTR_KPARAM_INFO
	.align		4
.L_32:
        /*0008*/ 	.byte	0x04, 0x17
        /*000a*/ 	.short	(.L_34 - .L_33)
.L_33:
        /*000c*/ 	.word	0x00000000
        /*0010*/ 	.short	0x0000
        /*0012*/ 	.short	0x0000
        /*0014*/ 	.byte	0x00, 0xf0, 0x01, 0x20


	//----- nvinfo : EIATTR_AT_ENTRY_FRAGMENTS
	.align		4
.L_34:
        /*0018*/ 	.byte	0x04, 0x4f
        /*001a*/ 	.short	(.L_36 - .L_35)


	//   ....[0]....
.L_35:
        /*001c*/ 	.word	0x00000007


	//----- nvinfo : EIATTR_RESERVED_SMEM_USED
	.align		4
.L_36:
        /*0020*/ 	.byte	0x01, 0x41
	.zero		2


	//----- nvinfo : EIATTR_SPARSE_MMA_MASK
	.align		4
        /*0024*/ 	.byte	0x03, 0x50
        /*0026*/ 	.short	0x0000


	//----- nvinfo : EIATTR_TCGEN05_2CTA_USED
	.align		4
        /*0028*/ 	.byte	0x01, 0x52
	.zero		2


	//----- nvinfo : EIATTR_MAXREG_COUNT
	.align		4
        /*002c*/ 	.byte	0x03, 0x1b
        /*002e*/ 	.short	0x00ff


	//----- nvinfo : EIATTR_NUM_BARRIERS
	.align		4
        /*0030*/ 	.byte	0x02, 0x4c
        /*0032*/ 	.byte	0x07
	.zero		1


	//----- nvinfo : EIATTR_EXTERNS
	.align		4
        /*0034*/ 	.byte	0x04, 0x0f
        /*0036*/ 	.short	(.L_38 - .L_37)


	//   ....[0]....
	.align		4
.L_37:
        /*0038*/ 	.word	index@(__assertfail)


	//----- nvinfo : EIATTR_MERCURY_ISA_VERSION
	.align		4
.L_38:
        /*003c*/ 	.byte	0x03, 0x5f
        /*003e*/ 	.short	0x0101


	//----- nvinfo : EIATTR_INT_WARP_WIDE_INSTR_OFFSETS
	.align		4
        /*0040*/ 	.byte	0x04, 0x31
        /*0042*/ 	.short	(.L_40 - .L_39)


	//   ....[0]....
.L_39:
        /*0044*/ 	.word	0x00000f20


	//   ....[1]....
        /*0048*/ 	.word	0x00000fc0


	//   ....[2]....
        /*004c*/ 	.word	0x00004a20


	//   ....[3]....
        /*0050*/ 	.word	0x00004a40


	//   ....[4]....
        /*0054*/ 	.word	0x00004a70


	//   ....[5]....
        /*0058*/ 	.word	0x000055e0


	//   ....[6]....
        /*005c*/ 	.word	0x00005680


	//   ....[7]....
        /*0060*/ 	.word	0x00005730


	//   ....[8]....
        /*0064*/ 	.word	0x000057a0


	//   ....[9]....
        /*0068*/ 	.word	0x00005860


	//   ....[10]....
        /*006c*/ 	.word	0x00005900


	//   ....[11]....
        /*0070*/ 	.word	0x00005970


	//   ....[12]....
        /*0074*/ 	.word	0x00005a30


	//   ....[13]....
        /*0078*/ 	.word	0x00005ad0


	//   ....[14]....
        /*007c*/ 	.word	0x00005b70


	//   ....[15]....
        /*0080*/ 	.word	0x00005c60


	//   ....[16]....
        /*0084*/ 	.word	0x00005d30


	//----- nvinfo : EIATTR_COOP_GROUP_MASK_REGIDS
	.align		4
.L_40:
        /*0088*/ 	.byte	0x04, 0x29
        /*008a*/ 	.short	(.L_42 - .L_41)


	//   ....[0]....
.L_41:
        /*008c*/ 	.word	0xffffffff


	//   ....[1]....
        /*0090*/ 	.word	0xffffffff


	//   ....[2]....
        /*0094*/ 	.word	0xffffffff


	//   ....[3]....
        /*0098*/ 	.word	0xffffffff


	//   ....[4]....
        /*009c*/ 	.word	0xffffffff


	//   ....[5]....
        /*00a0*/ 	.word	0xffffffff


	//   ....[6]....
        /*00a4*/ 	.word	0xffffffff


	//   ....[7]....
        /*00a8*/ 	.word	0xffffffff


	//   ....[8]....
        /*00ac*/ 	.word	0xffffffff


	//   ....[9]....
        /*00b0*/ 	.word	0xffffffff


	//   ....[10]....
        /*00b4*/ 	.word	0xffffffff


	//   ....[11]....
        /*00b8*/ 	.word	0xffffffff


	//   ....[12]....
        /*00bc*/ 	.word	0xffffffff


	//   ....[13]....
        /*00c0*/ 	.word	0xffffffff


	//----- nvinfo : EIATTR_COOP_GROUP_INSTR_OFFSETS
	.align		4
.L_42:
        /*00c4*/ 	.byte	0x04, 0x28
        /*00c6*/ 	.short	(.L_44 - .L_43)


	//   ....[0]....
.L_43:
        /*00c8*/ 	.word	0x000000b0


	//   ....[1]....
        /*00cc*/ 	.word	0x00000520


	//   ....[2]....
        /*00d0*/ 	.word	0x00000890


	//   ....[3]....
        /*00d4*/ 	.word	0x00000a20


	//   ....[4]....
        /*00d8*/ 	.word	0x00000b10


	//   ....[5]....
        /*00dc*/ 	.word	0x00000c70


	//   ....[6]....
        /*00e0*/ 	.word	0x00000e00


	//   ....[7]....
        /*00e4*/ 	.word	0x00001040


	//   ....[8]....
        /*00e8*/ 	.word	0x00002370


	//   ....[9]....
        /*00ec*/ 	.word	0x000038e0


	//   ....[10]....
        /*00f0*/ 	.word	0x00003db0


	//   ....[11]....
        /*00f4*/ 	.word	0x00003de0


	//   ....[12]....
        /*00f8*/ 	.word	0x00004920


	//   ....[13]....
        /*00fc*/ 	.word	0x00004b30


	//----- nvinfo : EIATTR_VRC_CTA_INIT_COUNT
	.align		4
.L_44:
        /*0100*/ 	.byte	0x02, 0x4a
        /*0102*/ 	.byte	0x80
	.zero		1


	//----- nvinfo : EIATTR_SYSCALL_OFFSETS
	.align		4
        /*0104*/ 	.byte	0x04, 0x46
        /*0106*/ 	.short	(.L_46 - .L_45)


	//   ....[0]....
.L_45:
        /*0108*/ 	.word	0x000068b0


	//   ....[1]....
        /*010c*/ 	.word	0x000069f0


	//   ....[2]....
        /*0110*/ 	.word	0x00007210


	//   ....[3]....
        /*0114*/ 	.word	0x00007ff0


	//   ....[4]....
        /*0118*/ 	.word	0x00008d80


	//   ....[5]....
        /*011c*/ 	.word	0x00009b30


	//----- nvinfo : EIATTR_MBARRIER_INSTR_OFFSETS
	.align		4
.L_46:
        /*0120*/ 	.byte	0x04, 0x39
        /*0122*/ 	.short	(.L_48 - .L_47)


	//   ....[0]....
.L_47:
        /*0124*/ 	.word	0x00000670
        /*0128*/ 	.word	0x000000ff
        /*012c*/ 	.word	0x00000000
        /*0130*/ 	.short	0x0100
        /*0132*/ 	.byte	0x04
	.zero		1


	//   ....[1]....
        /*0134*/ 	.word	0x00000680
        /*0138*/ 	.word	0x000000ff
        /*013c*/ 	.word	0x00000080
        /*0140*/ 	.short	0x0100
        /*0142*/ 	.byte	0x04
	.zero		1


	//   ....[2]....
        /*0144*/ 	.word	0x00000690
        /*0148*/ 	.word	0x000000ff
        /*014c*/ 	.word	0x00000008
        /*0150*/ 	.short	0x0100
        /*0152*/ 	.byte	0x04
	.zero		1


	//   ....[3]....
        /*0154*/ 	.word	0x000006a0
        /*0158*/ 	.word	0x000000ff
        /*015c*/ 	.word	0x00000088
        /*0160*/ 	.short	0x0100
        /*0162*/ 	.byte	0x04
	.zero		1


	//   ....[4]....
        /*0164*/ 	.word	0x000006b0
        /*0168*/ 	.word	0x000000ff
        /*016c*/ 	.word	0x00000010
        /*0170*/ 	.short	0x0100
        /*0172*/ 	.byte	0x04
	.zero		1


	//   ....[5]....
        /*0174*/ 	.word	0x000006c0
        /*0178*/ 	.word	0x000000ff
        /*017c*/ 	.word	0x00000090
        /*0180*/ 	.short	0x0100
        /*0182*/ 	.byte	0x04
	.zero		1


	//   ....[6]....
        /*0184*/ 	.word	0x000006d0
        /*0188*/ 	.word	0x000000ff
        /*018c*/ 	.word	0x00000018
        /*0190*/ 	.short	0x0100
        /*0192*/ 	.byte	0x04
	.zero		1


	//   ....[7]....
        /*0194*/ 	.word	0x000006e0
        /*0198*/ 	.word	0x000000ff
        /*019c*/ 	.word	0x00000098
        /*01a0*/ 	.short	0x0100
        /*01a2*/ 	.byte	0x04
	.zero		1


	//   ....[8]....
        /*01a4*/ 	.word	0x000006f0
        /*01a8*/ 	.word	0x000000ff
        /*01ac*/ 	.word	0x00000020
        /*01b0*/ 	.short	0x0100
        /*01b2*/ 	.byte	0x04
	.zero		1


	//   ....[9]....
        /*01b4*/ 	.word	0x00000700
        /*01b8*/ 	.word	0x000000ff
        /*01bc*/ 	.word	0x000000a0
        /*01c0*/ 	.short	0x0100
        /*01c2*/ 	.byte	0x04
	.zero		1


	//   ....[10]....
        /*01c4*/ 	.word	0x00000710
        /*01c8*/ 	.word	0x000000ff
        /*01cc*/ 	.word	0x00000028
        /*01d0*/ 	.short	0x0100
        /*01d2*/ 	.byte	0x04
	.zero		1


	//   ....[11]....
        /*01d4*/ 	.word	0x00000720
        /*01d8*/ 	.word	0x000000ff
        /*01dc*/ 	.word	0x000000a8
        /*01e0*/ 	.short	0x0100
        /*01e2*/ 	.byte	0x04
	.zero		1


	//   ....[12]....
        /*01e4*/ 	.word	0x00000730
        /*01e8*/ 	.word	0x000000ff
        /*01ec*/ 	.word	0x00000030
        /*01f0*/ 	.short	0x0100
        /*01f2*/ 	.byte	0x04
	.zero		1


	//   ....[13]....
        /*01f4*/ 	.word	0x00000740
        /*01f8*/ 	.word	0x000000ff
        /*01fc*/ 	.word	0x000000b0
        /*0200*/ 	.short	0x0100
        /*0202*/ 	.byte	0x04
	.zero		1


	//   ....[14]....
        /*0204*/ 	.word	0x00000750
        /*0208*/ 	.word	0x000000ff
        /*020c*/ 	.word	0x00000038
        /*0210*/ 	.short	0x0100
        /*0212*/ 	.byte	0x04
	.zero		1


	//   ....[15]....
        /*0214*/ 	.word	0x00000760
        /*0218*/ 	.word	0x000000ff
        /*021c*/ 	.word	0x000000b8
        /*0220*/ 	.short	0x0100
        /*0222*/ 	.byte	0x04
	.zero		1


	//   ....[16]....
        /*0224*/ 	.word	0x00000770
        /*0228*/ 	.word	0x000000ff
        /*022c*/ 	.word	0x00000040
        /*0230*/ 	.short	0x0100
        /*0232*/ 	.byte	0x04
	.zero		1


	//   ....[17]....
        /*0234*/ 	.word	0x00000780
        /*0238*/ 	.word	0x000000ff
        /*023c*/ 	.word	0x000000c0
        /*0240*/ 	.short	0x0100
        /*0242*/ 	.byte	0x04
	.zero		1


	//   ....[18]....
        /*0244*/ 	.word	0x00000790
        /*0248*/ 	.word	0x000000ff
        /*024c*/ 	.word	0x00000048
        /*0250*/ 	.short	0x0100
        /*0252*/ 	.byte	0x04
	.zero		1


	//   ....[19]....
        /*0254*/ 	.word	0x000007a0
        /*0258*/ 	.word	0x000000ff
        /*025c*/ 	.word	0x000000c8
        /*0260*/ 	.short	0x0100
        /*0262*/ 	.byte	0x04
	.zero		1


	//   ....[20]....
        /*0264*/ 	.word	0x000007b0
        /*0268*/ 	.word	0x000000ff
        /*026c*/ 	.word	0x00000050
        /*0270*/ 	.short	0x0100
        /*0272*/ 	.byte	0x04
	.zero		1


	//   ....[21]....
        /*0274*/ 	.word	0x000007c0
        /*0278*/ 	.word	0x000000ff
        /*027c*/ 	.word	0x000000d0
        /*0280*/ 	.short	0x0100
        /*0282*/ 	.byte	0x04
	.zero		1


	//   ....[22]....
        /*0284*/ 	.word	0x000007d0
        /*0288*/ 	.word	0x000000ff
        /*028c*/ 	.word	0x00000058
        /*0290*/ 	.short	0x0100
        /*0292*/ 	.byte	0x04
	.zero		1


	//   ....[23]....
        /*0294*/ 	.word	0x000007e0
        /*0298*/ 	.word	0x000000ff
        /*029c*/ 	.word	0x000000d8
        /*02a0*/ 	.short	0x0100
        /*02a2*/ 	.byte	0x04
	.zero		1


	//   ....[24]....
        /*02a4*/ 	.word	0x000007f0
        /*02a8*/ 	.word	0x000000ff
        /*02ac*/ 	.word	0x00000060
        /*02b0*/ 	.short	0x0100
        /*02b2*/ 	.byte	0x04
	.zero		1


	//   ....[25]....
        /*02b4*/ 	.word	0x00000800
        /*02b8*/ 	.word	0x000000ff
        /*02bc*/ 	.word	0x000000e0
        /*02c0*/ 	.short	0x0100
        /*02c2*/ 	.byte	0x04
	.zero		1


	//   ....[26]....
        /*02c4*/ 	.word	0x00000810
        /*02c8*/ 	.word	0x000000ff
        /*02cc*/ 	.word	0x00000068
        /*02d0*/ 	.short	0x0100
        /*02d2*/ 	.byte	0x04
	.zero		1


	//   ....[27]....
        /*02d4*/ 	.word	0x00000820
        /*02d8*/ 	.word	0x000000ff
        /*02dc*/ 	.word	0x000000e8
        /*02e0*/ 	.short	0x0100
        /*02e2*/ 	.byte	0x04
	.zero		1


	//   ....[28]....
        /*02e4*/ 	.word	0x00000830
        /*02e8*/ 	.word	0x000000ff
        /*02ec*/ 	.word	0x00000070
        /*02f0*/ 	.short	0x0100
        /*02f2*/ 	.byte	0x04
	.zero		1


	//   ....[29]....
        /*02f4*/ 	.word	0x00000840
        /*02f8*/ 	.word	0x000000ff
        /*02fc*/ 	.word	0x000000f0
        /*0300*/ 	.short	0x0100
        /*0302*/ 	.byte	0x04
	.zero		1


	//   ....[30]....
        /*0304*/ 	.word	0x00000850
        /*0308*/ 	.word	0x000000ff
        /*030c*/ 	.word	0x00000078
        /*0310*/ 	.short	0x0100
        /*0312*/ 	.byte	0x04
	.zero		1


	//   ....[31]....
        /*0314*/ 	.word	0x00000860
        /*0318*/ 	.word	0x000000ff
        /*031c*/ 	.word	0x000000f8
        /*0320*/ 	.short	0x0100
        /*0322*/ 	.byte	0x04
	.zero		1


	//   ....[32]....
        /*0324*/ 	.word	0x00000990
        /*0328*/ 	.word	0x000000ff
        /*032c*/ 	.word	0x00000100
        /*0330*/ 	.short	0x0100
        /*0332*/ 	.byte	0x04
	.zero		1


	//   ....[33]....
        /*0334*/ 	.word	0x000009a0
        /*0338*/ 	.word	0x000000ff
        /*033c*/ 	.word	0x00000120
        /*0340*/ 	.short	0x0100
        /*0342*/ 	.byte	0x04
	.zero		1


	//   ....[34]....
        /*0344*/ 	.word	0x000009b0
        /*0348*/ 	.word	0x000000ff
        /*034c*/ 	.word	0x00000108
        /*0350*/ 	.short	0x0100
        /*0352*/ 	.byte	0x04
	.zero		1


	//   ....[35]....
        /*0354*/ 	.word	0x000009c0
        /*0358*/ 	.word	0x000000ff
        /*035c*/ 	.word	0x00000128
        /*0360*/ 	.short	0x0100
        /*0362*/ 	.byte	0x04
	.zero		1


	//   ....[36]....
        /*0364*/ 	.word	0x000009d0
        /*0368*/ 	.word	0x000000ff
        /*036c*/ 	.word	0x00000110
        /*0370*/ 	.short	0x0100
        /*0372*/ 	.byte	0x04
	.zero		1


	//   ....[37]....
        /*0374*/ 	.word	0x000009e0
        /*0378*/ 	.word	0x000000ff
        /*037c*/ 	.word	0x00000130
        /*0380*/ 	.short	0x0100
        /*0382*/ 	.byte	0x04
	.zero		1


	//   ....[38]....
        /*0384*/ 	.word	0x000009f0
        /*0388*/ 	.word	0x000000ff
        /*038c*/ 	.word	0x00000118
        /*0390*/ 	.short	0x0100
        /*0392*/ 	.byte	0x04
	.zero		1


	//   ....[39]....
        /*0394*/ 	.word	0x00000a00
        /*0398*/ 	.word	0x000000ff
        /*039c*/ 	.word	0x00000138
        /*03a0*/ 	.short	0x0100
        /*03a2*/ 	.byte	0x04
	.zero		1


	//   ....[40]....
        /*03a4*/ 	.word	0x00000ae0
        /*03a8*/ 	.word	0x000000ff
        /*03ac*/ 	.word	0x00000140
        /*03b0*/ 	.short	0x0100
        /*03b2*/ 	.byte	0x06
	.zero		1


	//   ....[41]....
        /*03b4*/ 	.word	0x00000af0
        /*03b8*/ 	.word	0x000000ff
        /*03bc*/ 	.word	0x00000148
        /*03c0*/ 	.short	0x0100
        /*03c2*/ 	.byte	0x06
	.zero		1


	//   ....[42]....
        /*03c4*/ 	.word	0x00000c20
        /*03c8*/ 	.word	0x000000ff
        /*03cc*/ 	.word	0x00000150
        /*03d0*/ 	.short	0x0100
        /*03d2*/ 	.byte	0x06
	.zero		1


	//   ....[43]....
        /*03d4*/ 	.word	0x00000c30
        /*03d8*/ 	.word	0x000000ff
        /*03dc*/ 	.word	0x00000160
        /*03e0*/ 	.short	0x0100
        /*03e2*/ 	.byte	0x06
	.zero		1


	//   ....[44]....
        /*03e4*/ 	.word	0x00000c40
        /*03e8*/ 	.word	0x000000ff
        /*03ec*/ 	.word	0x00000158
        /*03f0*/ 	.short	0x0100
        /*03f2*/ 	.byte	0x06
	.zero		1


	//   ....[45]....
        /*03f4*/ 	.word	0x00000c50
        /*03f8*/ 	.word	0x000000ff
        /*03fc*/ 	.word	0x00000168
        /*0400*/ 	.short	0x0100
        /*0402*/ 	.byte	0x06
	.zero		1


	//   ....[46]....
        /*0404*/ 	.word	0x00000d70
        /*0408*/ 	.word	0x000000ff
        /*040c*/ 	.word	0x00000170
        /*0410*/ 	.short	0x0100
        /*0412*/ 	.byte	0x04
	.zero		1


	//   ....[47]....
        /*0414*/ 	.word	0x00000d80
        /*0418*/ 	.word	0x000000ff
        /*041c*/ 	.word	0x00000190
        /*0420*/ 	.short	0x0100
        /*0422*/ 	.byte	0x04
	.zero		1


	//   ....[48]....
        /*0424*/ 	.word	0x00000d90
        /*0428*/ 	.word	0x000000ff
        /*042c*/ 	.word	0x00000178
        /*0430*/ 	.short	0x0100
        /*0432*/ 	.byte	0x04
	.zero		1


	//   ....[49]....
        /*0434*/ 	.word	0x00000da0
        /*0438*/ 	.word	0x000000ff
        /*043c*/ 	.word	0x00000198
        /*0440*/ 	.short	0x0100
        /*0442*/ 	.byte	0x04
	.zero		1


	//   ....[50]....
        /*0444*/ 	.word	0x00000db0
        /*0448*/ 	.word	0x000000ff
        /*044c*/ 	.word	0x00000180
        /*0450*/ 	.short	0x0100
        /*0452*/ 	.byte	0x04
	.zero		1


	//   ....[51]....
        /*0454*/ 	.word	0x00000dc0
        /*0458*/ 	.word	0x000000ff
        /*045c*/ 	.word	0x000001a0
        /*0460*/ 	.short	0x0100
        /*0462*/ 	.byte	0x04
	.zero		1


	//   ....[52]....
        /*0464*/ 	.word	0x00000dd0
        /*0468*/ 	.word	0x000000ff
        /*046c*/ 	.word	0x00000188
        /*0470*/ 	.short	0x0100
        /*0472*/ 	.byte	0x04
	.zero		1


	//   ....[53]....
        /*0474*/ 	.word	0x00000de0
        /*0478*/ 	.word	0x000000ff
        /*047c*/ 	.word	0x000001a8
        /*0480*/ 	.short	0x0100
        /*0482*/ 	.byte	0x04
	.zero		1


	//   ....[54]....
        /*0484*/ 	.word	0x00000ed0
        /*0488*/ 	.word	0x000000ff
        /*048c*/ 	.word	0x000001b0
        /*0490*/ 	.short	0x0100
        /*0492*/ 	.byte	0x04
	.zero		1


	//   ....[55]....
        /*0494*/ 	.word	0x00000ee0
        /*0498*/ 	.word	0x000000ff
        /*049c*/ 	.word	0x000001c0
        /*04a0*/ 	.short	0x0100
        /*04a2*/ 	.byte	0x04
	.zero		1


	//   ....[56]....
        /*04a4*/ 	.word	0x00000ef0
        /*04a8*/ 	.word	0x000000ff
        /*04ac*/ 	.word	0x000001b8
        /*04b0*/ 	.short	0x0100
        /*04b2*/ 	.byte	0x04
	.zero		1


	//   ....[57]....
        /*04b4*/ 	.word	0x00000f00
        /*04b8*/ 	.word	0x000000ff
        /*04bc*/ 	.word	0x000001c8
        /*04c0*/ 	.short	0x0100
        /*04c2*/ 	.byte	0x04
	.zero		1


	//   ....[58]....
        /*04c4*/ 	.word	0x00001000
        /*04c8*/ 	.word	0x000000ff
        /*04cc*/ 	.word	0x000001d0
        /*04d0*/ 	.short	0x0100
        /*04d2*/ 	.byte	0x06
	.zero		1


	//   ....[59]....
        /*04d4*/ 	.word	0x00001bc0
        /*04d8*/ 	.word	0x00000000
        /*04dc*/ 	.word	0x000001c0
        /*04e0*/ 	.short	0x010a
        /*04e2*/ 	.byte	0xff
	.zero		1


	//   ....[60]....
        /*04e4*/ 	.word	0x00001be0
        /*04e8*/ 	.word	0x00000000
        /*04ec*/ 	.word	0x000001b0
        /*04f0*/ 	.short	0x0101
        /*04f2*/ 	.byte	0xff
	.zero		1


	//   ....[61]....
        /*04f4*/ 	.word	0x00001c90
        /*04f8*/ 	.word	0x000000ff
        /*04fc*/ 	.word	0x00000080
        /*0500*/ 	.short	0x010a
        /*0502*/ 	.byte	0x04
	.zero		1


	//   ....[62]....
        /*0504*/ 	.word	0x00001d60
        /*0508*/ 	.word	0x000000ff
        /*050c*/ 	.word	0x00000080
        /*0510*/ 	.short	0x010a
        /*0512*/ 	.byte	0x21
	.zero		1


	//   ....[63]....
        /*0514*/ 	.word	0x00001f10
        /*0518*/ 	.word	0x000000ff
        /*051c*/ 	.word	0x00000080
        /*0520*/ 	.short	0x010a
        /*0522*/ 	.byte	0x05
	.zero		1


	//   ....[64]....
        /*0524*/ 	.word	0x00002020
        /*0528*/ 	.word	0x000000ff
        /*052c*/ 	.word	0x00000148
        /*0530*/ 	.short	0x0101
        /*0532*/ 	.byte	0x0d
	.zero		1


	//   ....[65]....
        /*0534*/ 	.word	0x00002040
        /*0538*/ 	.word	0x000000ff
        /*053c*/ 	.word	0x00000080
        /*0540*/ 	.short	0x010a
        /*0542*/ 	.byte	0x04
	.zero		1


	//   ....[66]....
        /*0544*/ 	.word	0x000020c0
        /*0548*/ 	.word	0x000000ff
        /*054c*/ 	.word	0x00000080
        /*0550*/ 	.short	0x010a
        /*0552*/ 	.byte	0x11
	.zero		1


	//   ....[67]....
        /*0554*/ 	.word	0x00002260
        /*0558*/ 	.word	0x000000ff
        /*055c*/ 	.word	0x00000080
        /*0560*/ 	.short	0x010a
        /*0562*/ 	.byte	0x05
	.zero		1


	//   ....[68]....
        /*0564*/ 	.word	0x000023a0
        /*0568*/ 	.word	0x00000003
        /*056c*/ 	.word	0x00000150
        /*0570*/ 	.short	0x010a
        /*0572*/ 	.byte	0xff
	.zero		1


	//   ....[69]....
        /*0574*/ 	.word	0x000024f0
        /*0578*/ 	.word	0x00000000
        /*057c*/ 	.word	0x00000000
        /*0580*/ 	.short	0x0101
        /*0582*/ 	.byte	0xff
	.zero		1


	//   ....[70]....
        /*0584*/ 	.word	0x00002aa0
        /*0588*/ 	.word	0x000000ff
        /*058c*/ 	.word	0x00000000
        /*0590*/ 	.short	0x010a
        /*0592*/ 	.byte	0x04
	.zero		1


	//   ....[71]....
        /*0594*/ 	.word	0x00002b30
        /*0598*/ 	.word	0x000000ff
        /*059c*/ 	.word	0x00000000
        /*05a0*/ 	.short	0x010a
        /*05a2*/ 	.byte	0x05
	.zero		1


	//   ....[72]....
        /*05a4*/ 	.word	0x00002bc0
        /*05a8*/ 	.word	0x000000ff
        /*05ac*/ 	.word	0x00000000
        /*05b0*/ 	.short	0x010a
        /*05b2*/ 	.byte	0x05
	.zero		1


	//   ....[73]....
        /*05b4*/ 	.word	0x00002c50
        /*05b8*/ 	.word	0x000000ff
        /*05bc*/ 	.word	0x00000000
        /*05c0*/ 	.short	0x010a
        /*05c2*/ 	.byte	0x05
	.zero		1


	//   ....[74]....
        /*05c4*/ 	.word	0x00002ce0
        /*05c8*/ 	.word	0x000000ff
        /*05cc*/ 	.word	0x00000000
        /*05d0*/ 	.short	0x010a
        /*05d2*/ 	.byte	0x05
	.zero		1


	//   ....[75]....
        /*05d4*/ 	.word	0x00002d70
        /*05d8*/ 	.word	0x000000ff
        /*05dc*/ 	.word	0x00000000
        /*05e0*/ 	.short	0x010a
        /*05e2*/ 	.byte	0x05
	.zero		1


	//   ....[76]....
        /*05e4*/ 	.word	0x00002e00
        /*05e8*/ 	.word	0x000000ff
        /*05ec*/ 	.word	0x00000000
        /*05f0*/ 	.short	0x010a
        /*05f2*/ 	.byte	0x05
	.zero		1


	//   ....[77]....
        /*05f4*/ 	.word	0x00002e90
        /*05f8*/ 	.word	0x000000ff
        /*05fc*/ 	.word	0x00000000
        /*0600*/ 	.short	0x010a
        /*0602*/ 	.byte	0x05
	.zero		1


	//   ....[78]....
        /*0604*/ 	.word	0x00002f20
        /*0608*/ 	.word	0x000000ff
        /*060c*/ 	.word	0x00000000
        /*0610*/ 	.short	0x010a
        /*0612*/ 	.byte	0x05
	.zero		1


	//   ....[79]....
        /*0614*/ 	.word	0x00002fb0
        /*0618*/ 	.word	0x000000ff
        /*061c*/ 	.word	0x00000000
        /*0620*/ 	.short	0x010a
        /*0622*/ 	.byte	0x05
	.zero		1


	//   ....[80]....
        /*0624*/ 	.word	0x00003040
        /*0628*/ 	.word	0x000000ff
        /*062c*/ 	.word	0x00000000
        /*0630*/ 	.short	0x010a
        /*0632*/ 	.byte	0x05
	.zero		1


	//   ....[81]....
        /*0634*/ 	.word	0x000030d0
        /*0638*/ 	.word	0x000000ff
        /*063c*/ 	.word	0x00000000
        /*0640*/ 	.short	0x010a
        /*0642*/ 	.byte	0x05
	.zero		1


	//   ....[82]....
        /*0644*/ 	.word	0x00003160
        /*0648*/ 	.word	0x000000ff
        /*064c*/ 	.word	0x00000000
        /*0650*/ 	.short	0x010a
        /*0652*/ 	.byte	0x05
	.zero		1


	//   ....[83]....
        /*0654*/ 	.word	0x000031f0
        /*0658*/ 	.word	0x000000ff
        /*065c*/ 	.word	0x00000000
        /*0660*/ 	.short	0x010a
        /*0662*/ 	.byte	0x05
	.zero		1


	//   ....[84]....
        /*0664*/ 	.word	0x00003280
        /*0668*/ 	.word	0x000000ff
        /*066c*/ 	.word	0x00000000
        /*0670*/ 	.short	0x010a
        /*0672*/ 	.byte	0x05
	.zero		1


	//   ....[85]....
        /*0674*/ 	.word	0x00003320
        /*0678*/ 	.word	0x00000000
        /*067c*/ 	.word	0x00000000
        /*0680*/ 	.short	0x010a
        /*0682*/ 	.byte	0xff
	.zero		1


	//   ....[86]....
        /*0684*/ 	.word	0x00003440
        /*0688*/ 	.word	0x00000002
        /*068c*/ 	.word	0x000001b0
        /*0690*/ 	.short	0x010a
        /*0692*/ 	.byte	0xff
	.zero		1


	//   ....[87]....
        /*0694*/ 	.word	0x000034a0
        /*0698*/ 	.word	0x00000004
        /*069c*/ 	.word	0x00000000
        /*06a0*/ 	.short	0x0101
        /*06a2*/ 	.byte	0xff
	.zero		1


	//   ....[88]....
        /*06a4*/ 	.word	0x000034c0
        /*06a8*/ 	.word	0x000000ff
        /*06ac*/ 	.word	0x00000160
        /*06b0*/ 	.short	0x010a
        /*06b2*/ 	.byte	0x04
	.zero		1


	//   ....[89]....
        /*06b4*/ 	.word	0x000035e0
        /*06b8*/ 	.word	0x00000002
        /*06bc*/ 	.word	0x00000150
        /*06c0*/ 	.short	0x010a
        /*06c2*/ 	.byte	0xff
	.zero		1


	//   ....[90]....
        /*06c4*/ 	.word	0x000036f0
        /*06c8*/ 	.word	0x00000002
        /*06cc*/ 	.word	0x00000000
        /*06d0*/ 	.short	0x0101
        /*06d2*/ 	.byte	0xff
	.zero		1


	//   ....[91]....
        /*06d4*/ 	.word	0x00003780
        /*06d8*/ 	.word	0x000000ff
        /*06dc*/ 	.word	0x00000160
        /*06e0*/ 	.short	0x0106
        /*06e2*/ 	.byte	0x04
	.zero		1


	//   ....[92]....
        /*06e4*/ 	.word	0x000037a0
        /*06e8*/ 	.word	0x000000ff
        /*06ec*/ 	.word	0x00000160
        /*06f0*/ 	.short	0x010a
        /*06f2*/ 	.byte	0x04
	.zero		1


	//   ....[93]....
        /*06f4*/ 	.word	0x00003830
        /*06f8*/ 	.word	0x000000ff
        /*06fc*/ 	.word	0x00000160
        /*0700*/ 	.short	0x0106
        /*0702*/ 	.byte	0x07
	.zero		1


	//   ....[94]....
        /*0704*/ 	.word	0x00003870
        /*0708*/ 	.word	0x00000000
        /*070c*/ 	.word	0x00000160
        /*0710*/ 	.short	0x010a
        /*0712*/ 	.byte	0xff
	.zero		1


	//   ....[95]....
        /*0714*/ 	.word	0x00003ab0
        /*0718*/ 	.word	0x000000ff
        /*071c*/ 	.word	0x00000008
        /*0720*/ 	.short	0x010a
        /*0722*/ 	.byte	0x05
	.zero		1


	//   ....[96]....
        /*0724*/ 	.word	0x00003ad0
        /*0728*/ 	.word	0x000000ff
        /*072c*/ 	.word	0x00000008
        /*0730*/ 	.short	0x010a
        /*0732*/ 	.byte	0x05
	.zero		1


	//   ....[97]....
        /*0734*/ 	.word	0x00003c60
        /*0738*/ 	.word	0x000000ff
        /*073c*/ 	.word	0x00000008
        /*0740*/ 	.short	0x010a
        /*0742*/ 	.byte	0x05
	.zero		1


	//   ....[98]....
        /*0744*/ 	.word	0x00003c80
        /*0748*/ 	.word	0x000000ff
        /*074c*/ 	.word	0x00000008
        /*0750*/ 	.short	0x010a
        /*0752*/ 	.byte	0x05
	.zero		1


	//   ....[99]....
        /*0754*/ 	.word	0x00003d40
        /*0758*/ 	.word	0x000000ff
        /*075c*/ 	.word	0x00000000
        /*0760*/ 	.short	0x0101
        /*0762*/ 	.byte	0x04
	.zero		1


	//   ....[100]....
        /*0764*/ 	.word	0x00004040
        /*0768*/ 	.word	0x00000000
        /*076c*/ 	.word	0x00000150
        /*0770*/ 	.short	0x010a
        /*0772*/ 	.byte	0xff
	.zero		1


	//   ....[101]....
        /*0774*/ 	.word	0x00004100
        /*0778*/ 	.word	0x00000000
        /*077c*/ 	.word	0x00000000
        /*0780*/ 	.short	0x0101
        /*0782*/ 	.byte	0xff
	.zero		1


	//   ....[102]....
        /*0784*/ 	.word	0x000041c0
        /*0788*/ 	.word	0x000000ff
        /*078c*/ 	.word	0x00000000
        /*0790*/ 	.short	0x010a
        /*0792*/ 	.byte	0x04
	.zero		1


	//   ....[103]....
        /*0794*/ 	.word	0x000041d0
        /*0798*/ 	.word	0x000000ff
        /*079c*/ 	.word	0x00000190
        /*07a0*/ 	.short	0x010a
        /*07a2*/ 	.byte	0x17
	.zero		1


	//   ....[104]....
        /*07a4*/ 	.word	0x00004280
        /*07a8*/ 	.word	0x000000ff
        /*07ac*/ 	.word	0x00000000
        /*07b0*/ 	.short	0x010a
        /*07b2*/ 	.byte	0x05
	.zero		1


	//   ....[105]....
        /*07b4*/ 	.word	0x000043c0
        /*07b8*/ 	.word	0x000000ff
        /*07bc*/ 	.word	0x00000000
        /*07c0*/ 	.short	0x010a
        /*07c2*/ 	.byte	0x04
	.zero		1


	//   ....[106]....
        /*07c4*/ 	.word	0x00004610
        /*07c8*/ 	.word	0x000000ff
        /*07cc*/ 	.word	0x00000000
        /*07d0*/ 	.short	0x010a
        /*07d2*/ 	.byte	0x04
	.zero		1


	//   ....[107]....
        /*07d4*/ 	.word	0x000046a0
        /*07d8*/ 	.word	0x000000ff
        /*07dc*/ 	.word	0x00000000
        /*07e0*/ 	.short	0x010a
        /*07e2*/ 	.byte	0x05
	.zero		1


	//   ....[108]....
        /*07e4*/ 	.word	0x00004730
        /*07e8*/ 	.word	0x000000ff
        /*07ec*/ 	.word	0x00000000
        /*07f0*/ 	.short	0x010a
        /*07f2*/ 	.byte	0x05
	.zero		1


	//   ....[109]....
        /*07f4*/ 	.word	0x000047d0
        /*07f8*/ 	.word	0x00000000
        /*07fc*/ 	.word	0x00000000
        /*0800*/ 	.short	0x010a
        /*0802*/ 	.byte	0xff
	.zero		1


	//   ....[110]....
        /*0804*/ 	.word	0x00004810
        /*0808*/ 	.word	0x00000000
        /*080c*/ 	.word	0x00000000
        /*0810*/ 	.short	0x010a
        /*0812*/ 	.byte	0xff
	.zero		1


	//   ....[111]....
        /*0814*/ 	.word	0x00004880
        /*0818*/ 	.word	0x000000ff
        /*081c*/ 	.word	0x00000000
        /*0820*/ 	.short	0x0101
        /*0822*/ 	.byte	0x04
	.zero		1


	//   ....[112]....
        /*0824*/ 	.word	0x000048c0
        /*0828*/ 	.word	0x000000ff
        /*082c*/ 	.word	0x000001d0
        /*0830*/ 	.short	0x010a
        /*0832*/ 	.byte	0x11
	.zero		1


	//   ....[113]....
        /*0834*/ 	.word	0x00004910
        /*0838*/ 	.word	0x000000ff
        /*083c*/ 	.word	0x00000000
        /*0840*/ 	.short	0x0101
        /*0842*/ 	.byte	0x04
	.zero		1


	//   ....[114]....
        /*0844*/ 	.word	0x00004de0
        /*0848*/ 	.word	0x0000000c
        /*084c*/ 	.word	0x00000150
        /*0850*/ 	.short	0x010a
        /*0852*/ 	.byte	0xff
	.zero		1


	//   ....[115]....
        /*0854*/ 	.word	0x00004f50
        /*0858*/ 	.word	0x00000000
        /*085c*/ 	.word	0x00000000
        /*0860*/ 	.short	0x0101
        /*0862*/ 	.byte	0xff
	.zero		1


	//   ....[116]....
        /*0864*/ 	.word	0x000053e0
        /*0868*/ 	.word	0x000000ff
        /*086c*/ 	.word	0x00000148
        /*0870*/ 	.short	0x010a
        /*0872*/ 	.byte	0x15
	.zero		1


	//   ....[117]....
        /*0874*/ 	.word	0x00005560
        /*0878*/ 	.word	0x000000ff
        /*087c*/ 	.word	0x00000120
        /*0880*/ 	.short	0x010a
        /*0882*/ 	.byte	0x15
	.zero		1


	//   ....[118]....
        /*0884*/ 	.word	0x00005750
        /*0888*/ 	.word	0x000000ff
        /*088c*/ 	.word	0x00000100
        /*0890*/ 	.short	0x010b
        /*0892*/ 	.byte	0x15
	.zero		1


	//   ....[119]....
        /*0894*/ 	.word	0x00005760
        /*0898*/ 	.word	0x000000ff
        /*089c*/ 	.word	0x00000000
        /*08a0*/ 	.short	0x0101
        /*08a2*/ 	.byte	0x2e
	.zero		1


	//   ....[120]....
        /*08a4*/ 	.word	0x00005770
        /*08a8*/ 	.word	0x000000ff
        /*08ac*/ 	.word	0x00000128
        /*08b0*/ 	.short	0x010a
        /*08b2*/ 	.byte	0x15
	.zero		1


	//   ....[121]....
        /*08b4*/ 	.word	0x00005920
        /*08b8*/ 	.word	0x000000ff
        /*08bc*/ 	.word	0x00000108
        /*08c0*/ 	.short	0x010b
        /*08c2*/ 	.byte	0x15
	.zero		1


	//   ....[122]....
        /*08c4*/ 	.word	0x00005930
        /*08c8*/ 	.word	0x000000ff
        /*08cc*/ 	.word	0x00000000
        /*08d0*/ 	.short	0x0101
        /*08d2*/ 	.byte	0x27
	.zero		1


	//   ....[123]....
        /*08d4*/ 	.word	0x00005940
        /*08d8*/ 	.word	0x000000ff
        /*08dc*/ 	.word	0x00000130
        /*08e0*/ 	.short	0x010a
        /*08e2*/ 	.byte	0x15
	.zero		1


	//   ....[124]....
        /*08e4*/ 	.word	0x00005af0
        /*08e8*/ 	.word	0x000000ff
        /*08ec*/ 	.word	0x00000110
        /*08f0*/ 	.short	0x010b
        /*08f2*/ 	.byte	0x15
	.zero		1


	//   ....[125]....
        /*08f4*/ 	.word	0x00005b00
        /*08f8*/ 	.word	0x000000ff
        /*08fc*/ 	.word	0x00000000
        /*0900*/ 	.short	0x0101
        /*0902*/ 	.byte	0x26
	.zero		1


	//   ....[126]....
        /*0904*/ 	.word	0x00005b10
        /*0908*/ 	.word	0x000000ff
        /*090c*/ 	.word	0x00000138
        /*0910*/ 	.short	0x010a
        /*0912*/ 	.byte	0x15
	.zero		1


	//   ....[127]....
        /*0914*/ 	.word	0x00005d50
        /*0918*/ 	.word	0x000000ff
        /*091c*/ 	.word	0x00000118
        /*0920*/ 	.short	0x010b
        /*0922*/ 	.byte	0x15
	.zero		1


	//   ....[128]....
        /*0924*/ 	.word	0x00005d60
        /*0928*/ 	.word	0x000000ff
        /*092c*/ 	.word	0x00000000
        /*0930*/ 	.short	0x0101
        /*0932*/ 	.byte	0x25
	.zero		1


	//   ....[129]....
        /*0934*/ 	.word	0x00005da0
        /*0938*/ 	.word	0x000000ff
        /*093c*/ 	.word	0x00000120
        /*0940*/ 	.short	0x010a
        /*0942*/ 	.byte	0x15
	.zero		1


	//   ....[130]....
        /*0944*/ 	.word	0x00005dc0
        /*0948*/ 	.word	0x000000ff
        /*094c*/ 	.word	0x00000128
        /*0950*/ 	.short	0x010a
        /*0952*/ 	.byte	0x15
	.zero		1


	//   ....[131]....
        /*0954*/ 	.word	0x00005de0
        /*0958*/ 	.word	0x000000ff
        /*095c*/ 	.word	0x00000130
        /*0960*/ 	.short	0x010a
        /*0962*/ 	.byte	0x15
	.zero		1


	//   ....[132]....
        /*0964*/ 	.word	0x00005e20
        /*0968*/ 	.word	0x00000000
        /*096c*/ 	.word	0x00000138
        /*0970*/ 	.short	0x010a
        /*0972*/ 	.byte	0xff
	.zero		1


	//   ....[133]....
        /*0974*/ 	.word	0x00006140
        /*0978*/ 	.word	0x00000003
        /*097c*/ 	.word	0x00000150
        /*0980*/ 	.short	0x010a
        /*0982*/ 	.byte	0xff
	.zero		1


	//   ....[134]....
        /*0984*/ 	.word	0x000062c0
        /*0988*/ 	.word	0x00000000
        /*098c*/ 	.word	0x00000000
        /*0990*/ 	.short	0x0101
        /*0992*/ 	.byte	0xff
	.zero		1


	//   ....[135]....
        /*0994*/ 	.word	0x00006de0
        /*0998*/ 	.word	0x00000005
        /*099c*/ 	.word	0x00000100
        /*09a0*/ 	.short	0x010a
        /*09a2*/ 	.byte	0xff
	.zero		1


	//   ....[136]....
        /*09a4*/ 	.word	0x00006e20
        /*09a8*/ 	.word	0x0000005a
        /*09ac*/ 	.word	0x00000170
        /*09b0*/ 	.short	0x010a
        /*09b2*/ 	.byte	0xff
	.zero		1


	//   ....[137]....
        /*09b4*/ 	.word	0x00006f60
        /*09b8*/ 	.word	0x00000005
        /*09bc*/ 	.word	0x00000100
        /*09c0*/ 	.short	0x010a
        /*09c2*/ 	.byte	0xff
	.zero		1


	//   ....[138]....
        /*09c4*/ 	.word	0x00007090
        /*09c8*/ 	.word	0x00000000
        /*09cc*/ 	.word	0x00000000
        /*09d0*/ 	.short	0x0101
        /*09d2*/ 	.byte	0xff
	.zero		1


	//   ....[139]....
        /*09d4*/ 	.word	0x000070f0
        /*09d8*/ 	.word	0x0000005a
        /*09dc*/ 	.word	0x00000170
        /*09e0*/ 	.short	0x010a
        /*09e2*/ 	.byte	0xff
	.zero		1


	//   ....[140]....
        /*09e4*/ 	.word	0x00007c90
        /*09e8*/ 	.word	0x00000067
        /*09ec*/ 	.word	0x00000100
        /*09f0*/ 	.short	0x010a
        /*09f2*/ 	.byte	0xff
	.zero		1


	//   ....[141]....
        /*09f4*/ 	.word	0x00007d60
        /*09f8*/ 	.word	0x00000067
        /*09fc*/ 	.word	0x00000100
        /*0a00*/ 	.short	0x010a
        /*0a02*/ 	.byte	0xff
	.zero		1


	//   ....[142]....
        /*0a04*/ 	.word	0x00007e90
        /*0a08*/ 	.word	0x00000000
        /*0a0c*/ 	.word	0x00000000
        /*0a10*/ 	.short	0x0101
        /*0a12*/ 	.byte	0xff
	.zero		1


	//   ....[143]....
        /*0a14*/ 	.word	0x00008a20
        /*0a18*/ 	.word	0x00000067
        /*0a1c*/ 	.word	0x00000100
        /*0a20*/ 	.short	0x010a
        /*0a22*/ 	.byte	0xff
	.zero		1


	//   ....[144]....
        /*0a24*/ 	.word	0x00008af0
        /*0a28*/ 	.word	0x00000067
        /*0a2c*/ 	.word	0x00000100
        /*0a30*/ 	.short	0x010a
        /*0a32*/ 	.byte	0xff
	.zero		1


	//   ....[145]....
        /*0a34*/ 	.word	0x00008c20
        /*0a38*/ 	.word	0x00000000
        /*0a3c*/ 	.word	0x00000000
        /*0a40*/ 	.short	0x0101
        /*0a42*/ 	.byte	0xff
	.zero		1


	//   ....[146]....
        /*0a44*/ 	.word	0x000097d0
        /*0a48*/ 	.word	0x00000066
        /*0a4c*/ 	.word	0x00000100
        /*0a50*/ 	.short	0x010a
        /*0a52*/ 	.byte	0xff
	.zero		1


	//   ....[147]....
        /*0a54*/ 	.word	0x000098a0
        /*0a58*/ 	.word	0x00000066
        /*0a5c*/ 	.word	0x00000100
        /*0a60*/ 	.short	0x010a
        /*0a62*/ 	.byte	0xff
	.zero		1


	//   ....[148]....
        /*0a64*/ 	.word	0x000099d0
        /*0a68*/ 	.word	0x00000000
        /*0a6c*/ 	.word	0x00000000
        /*0a70*/ 	.short	0x0101
        /*0a72*/ 	.byte	0xff
	.zero		1


	//   ....[149]....
        /*0a74*/ 	.word	0x00009cb0
        /*0a78*/ 	.word	0x0000005a
        /*0a7c*/ 	.word	0x00000000
        /*0a80*/ 	.short	0x0101
        /*0a82*/ 	.byte	0xff
	.zero		1


	//   ....[150]....
        /*0a84*/ 	.word	0x0000a670
        /*0a88*/ 	.word	0x00000000
        /*0a8c*/ 	.word	0x000001c0
        /*0a90*/ 	.short	0x010a
        /*0a92*/ 	.byte	0xff
	.zero		1


	//   ....[151]....
        /*0a94*/ 	.word	0x0000a6d0
        /*0a98*/ 	.word	0x00000000
        /*0a9c*/ 	.word	0x00000080
        /*0aa0*/ 	.short	0x010a
        /*0aa2*/ 	.byte	0xff
	.zero		1


	//   ....[152]....
        /*0aa4*/ 	.word	0x0000a730
        /*0aa8*/ 	.word	0x00000000
        /*0aac*/ 	.word	0x00000080
        /*0ab0*/ 	.short	0x010a
        /*0ab2*/ 	.byte	0xff
	.zero		1


	//   ....[153]....
        /*0ab4*/ 	.word	0x0000a780
        /*0ab8*/ 	.word	0x00000003
        /*0abc*/ 	.word	0x00000150
        /*0ac0*/ 	.short	0x010a
        /*0ac2*/ 	.byte	0xff
	.zero		1


	//   ....[154]....
        /*0ac4*/ 	.word	0x0000a7e0
        /*0ac8*/ 	.word	0x00000000
        /*0acc*/ 	.word	0x00000000
        /*0ad0*/ 	.short	0x010a
        /*0ad2*/ 	.byte	0xff
	.zero		1


	//   ....[155]....
        /*0ad4*/ 	.word	0x0000a840
        /*0ad8*/ 	.word	0x00000000
        /*0adc*/ 	.word	0x00000000
        /*0ae0*/ 	.short	0x010a
        /*0ae2*/ 	.byte	0xff
	.zero		1


	//   ....[156]....
        /*0ae4*/ 	.word	0x0000a8a0
        /*0ae8*/ 	.word	0x00000000
        /*0aec*/ 	.word	0x00000000
        /*0af0*/ 	.short	0x010a
        /*0af2*/ 	.byte	0xff
	.zero		1


	//   ....[157]....
        /*0af4*/ 	.word	0x0000a900
        /*0af8*/ 	.word	0x00000000
        /*0afc*/ 	.word	0x00000000
        /*0b00*/ 	.short	0x010a
        /*0b02*/ 	.byte	0xff
	.zero		1


	//   ....[158]....
        /*0b04*/ 	.word	0x0000a960
        /*0b08*/ 	.word	0x00000000
        /*0b0c*/ 	.word	0x00000000
        /*0b10*/ 	.short	0x010a
        /*0b12*/ 	.byte	0xff
	.zero		1


	//   ....[159]....
        /*0b14*/ 	.word	0x0000a9c0
        /*0b18*/ 	.word	0x00000000
        /*0b1c*/ 	.word	0x00000000
        /*0b20*/ 	.short	0x010a
        /*0b22*/ 	.byte	0xff
	.zero		1


	//   ....[160]....
        /*0b24*/ 	.word	0x0000aa20
        /*0b28*/ 	.word	0x00000000
        /*0b2c*/ 	.word	0x00000000
        /*0b30*/ 	.short	0x010a
        /*0b32*/ 	.byte	0xff
	.zero		1


	//   ....[161]....
        /*0b34*/ 	.word	0x0000aa80
        /*0b38*/ 	.word	0x00000000
        /*0b3c*/ 	.word	0x00000000
        /*0b40*/ 	.short	0x010a
        /*0b42*/ 	.byte	0xff
	.zero		1


	//   ....[162]....
        /*0b44*/ 	.word	0x0000aae0
        /*0b48*/ 	.word	0x00000000
        /*0b4c*/ 	.word	0x00000000
        /*0b50*/ 	.short	0x010a
        /*0b52*/ 	.byte	0xff
	.zero		1


	//   ....[163]....
        /*0b54*/ 	.word	0x0000ab40
        /*0b58*/ 	.word	0x00000000
        /*0b5c*/ 	.word	0x00000000
        /*0b60*/ 	.short	0x010a
        /*0b62*/ 	.byte	0xff
	.zero		1


	//   ....[164]....
        /*0b64*/ 	.word	0x0000aba0
        /*0b68*/ 	.word	0x00000000
        /*0b6c*/ 	.word	0x00000000
        /*0b70*/ 	.short	0x010a
        /*0b72*/ 	.byte	0xff
	.zero		1


	//   ....[165]....
        /*0b74*/ 	.word	0x0000ac00
        /*0b78*/ 	.word	0x00000000
        /*0b7c*/ 	.word	0x00000000
        /*0b80*/ 	.short	0x010a
        /*0b82*/ 	.byte	0xff
	.zero		1


	//   ....[166]....
        /*0b84*/ 	.word	0x0000ac60
        /*0b88*/ 	.word	0x00000000
        /*0b8c*/ 	.word	0x00000000
        /*0b90*/ 	.short	0x010a
        /*0b92*/ 	.byte	0xff
	.zero		1


	//   ....[167]....
        /*0b94*/ 	.word	0x0000acc0
        /*0b98*/ 	.word	0x00000000
        /*0b9c*/ 	.word	0x00000000
        /*0ba0*/ 	.short	0x010a
        /*0ba2*/ 	.byte	0xff
	.zero		1


	//   ....[168]....
        /*0ba4*/ 	.word	0x0000ad20
        /*0ba8*/ 	.word	0x00000000
        /*0bac*/ 	.word	0x00000000
        /*0bb0*/ 	.short	0x010a
        /*0bb2*/ 	.byte	0xff
	.zero		1


	//   ....[169]....
        /*0bb4*/ 	.word	0x0000ad70
        /*0bb8*/ 	.word	0x00000002
        /*0bbc*/ 	.word	0x000001b0
        /*0bc0*/ 	.short	0x010a
        /*0bc2*/ 	.byte	0xff
	.zero		1


	//   ....[170]....
        /*0bc4*/ 	.word	0x0000add0
        /*0bc8*/ 	.word	0x00000002
        /*0bcc*/ 	.word	0x00000160
        /*0bd0*/ 	.short	0x010a
        /*0bd2*/ 	.byte	0xff
	.zero		1


	//   ....[171]....
        /*0bd4*/ 	.word	0x0000ae20
        /*0bd8*/ 	.word	0x00000002
        /*0bdc*/ 	.word	0x00000150
        /*0be0*/ 	.short	0x010a
        /*0be2*/ 	.byte	0xff
	.zero		1


	//   ....[172]....
        /*0be4*/ 	.word	0x0000ae80
        /*0be8*/ 	.word	0x00000000
        /*0bec*/ 	.word	0x00000160
        /*0bf0*/ 	.short	0x010a
        /*0bf2*/ 	.byte	0xff
	.zero		1


	//   ....[173]....
        /*0bf4*/ 	.word	0x0000aee0
        /*0bf8*/ 	.word	0x00000000
        /*0bfc*/ 	.word	0x00000008
        /*0c00*/ 	.short	0x010a
        /*0c02*/ 	.byte	0xff
	.zero		1


	//   ....[174]....
        /*0c04*/ 	.word	0x0000afc0
        /*0c08*/ 	.word	0x00000000
        /*0c0c*/ 	.word	0x00000008
        /*0c10*/ 	.short	0x010a
        /*0c12*/ 	.byte	0xff
	.zero		1


	//   ....[175]....
        /*0c14*/ 	.word	0x0000b010
        /*0c18*/ 	.word	0x00000000
        /*0c1c*/ 	.word	0x00000150
        /*0c20*/ 	.short	0x010a
        /*0c22*/ 	.byte	0xff
	.zero		1


	//   ....[176]....
        /*0c24*/ 	.word	0x0000b070
        /*0c28*/ 	.word	0x00000000
        /*0c2c*/ 	.word	0x00000190
        /*0c30*/ 	.short	0x010a
        /*0c32*/ 	.byte	0xff
	.zero		1


	//   ....[177]....
        /*0c34*/ 	.word	0x0000b0d0
        /*0c38*/ 	.word	0x00000000
        /*0c3c*/ 	.word	0x00000000
        /*0c40*/ 	.short	0x010a
        /*0c42*/ 	.byte	0xff
	.zero		1


	//   ....[178]....
        /*0c44*/ 	.word	0x0000b130
        /*0c48*/ 	.word	0x00000000
        /*0c4c*/ 	.word	0x00000000
        /*0c50*/ 	.short	0x010a
        /*0c52*/ 	.byte	0xff
	.zero		1


	//   ....[179]....
        /*0c54*/ 	.word	0x0000b190
        /*0c58*/ 	.word	0x00000000
        /*0c5c*/ 	.word	0x00000000
        /*0c60*/ 	.short	0x010a
        /*0c62*/ 	.byte	0xff
	.zero		1


	//   ....[180]....
        /*0c64*/ 	.word	0x0000b1f0
        /*0c68*/ 	.word	0x00000000
        /*0c6c*/ 	.word	0x00000000
        /*0c70*/ 	.short	0x010a
        /*0c72*/ 	.byte	0xff
	.zero		1


	//   ....[181]....
        /*0c74*/ 	.word	0x0000b250
        /*0c78*/ 	.word	0x00000000
        /*0c7c*/ 	.word	0x000001d0
        /*0c80*/ 	.short	0x010a
        /*0c82*/ 	.byte	0xff
	.zero		1


	//   ....[182]....
        /*0c84*/ 	.word	0x0000b2a0
        /*0c88*/ 	.word	0x0000000c
        /*0c8c*/ 	.word	0x00000150
        /*0c90*/ 	.short	0x010a
        /*0c92*/ 	.byte	0xff
	.zero		1


	//   ....[183]....
        /*0c94*/ 	.word	0x0000b300
        /*0c98*/ 	.word	0x00000000
        /*0c9c*/ 	.word	0x00000148
        /*0ca0*/ 	.short	0x010a
        /*0ca2*/ 	.byte	0xff
	.zero		1


	//   ....[184]....
        /*0ca4*/ 	.word	0x0000b360
        /*0ca8*/ 	.word	0x00000000
        /*0cac*/ 	.word	0x00000120
        /*0cb0*/ 	.short	0x010a
        /*0cb2*/ 	.byte	0xff
	.zero		1


	//   ....[185]....
        /*0cb4*/ 	.word	0x0000b3c0
        /*0cb8*/ 	.word	0x00000000
        /*0cbc*/ 	.word	0x00000128
        /*0cc0*/ 	.short	0x010a
        /*0cc2*/ 	.byte	0xff
	.zero		1


	//   ....[186]....
        /*0cc4*/ 	.word	0x0000b420
        /*0cc8*/ 	.word	0x00000000
        /*0ccc*/ 	.word	0x00000130
        /*0cd0*/ 	.short	0x010a
        /*0cd2*/ 	.byte	0xff
	.zero		1


	//   ....[187]....
        /*0cd4*/ 	.word	0x0000b480
        /*0cd8*/ 	.word	0x00000000
        /*0cdc*/ 	.word	0x00000138
        /*0ce0*/ 	.short	0x010a
        /*0ce2*/ 	.byte	0xff
	.zero		1


	//   ....[188]....
        /*0ce4*/ 	.word	0x0000b4e0
        /*0ce8*/ 	.word	0x00000000
        /*0cec*/ 	.word	0x00000120
        /*0cf0*/ 	.short	0x010a
        /*0cf2*/ 	.byte	0xff
	.zero		1


	//   ....[189]....
        /*0cf4*/ 	.word	0x0000b540
        /*0cf8*/ 	.word	0x00000000
        /*0cfc*/ 	.word	0x00000128
        /*0d00*/ 	.short	0x010a
        /*0d02*/ 	.byte	0xff
	.zero		1


	//   ....[190]....
        /*0d04*/ 	.word	0x0000b5a0
        /*0d08*/ 	.word	0x00000000
        /*0d0c*/ 	.word	0x00000130
        /*0d10*/ 	.short	0x010a
        /*0d12*/ 	.byte	0xff
	.zero		1


	//   ....[191]....
        /*0d14*/ 	.word	0x0000b5f0
        /*0d18*/ 	.word	0x00000003
        /*0d1c*/ 	.word	0x00000150
        /*0d20*/ 	.short	0x010a
        /*0d22*/ 	.byte	0xff
	.zero		1


	//   ....[192]....
        /*0d24*/ 	.word	0x0000b640
        /*0d28*/ 	.word	0x00000005
        /*0d2c*/ 	.word	0x00000100
        /*0d30*/ 	.short	0x010a
        /*0d32*/ 	.byte	0xff
	.zero		1


	//   ....[193]....
        /*0d34*/ 	.word	0x0000b690
        /*0d38*/ 	.word	0x0000005a
        /*0d3c*/ 	.word	0x00000170
        /*0d40*/ 	.short	0x010a
        /*0d42*/ 	.byte	0xff
	.zero		1


	//   ....[194]....
        /*0d44*/ 	.word	0x0000b6e0
        /*0d48*/ 	.word	0x00000067
        /*0d4c*/ 	.word	0x00000100
        /*0d50*/ 	.short	0x010a
        /*0d52*/ 	.byte	0xff
	.zero		1


	//   ....[195]....
        /*0d54*/ 	.word	0x0000b730
        /*0d58*/ 	.word	0x00000067
        /*0d5c*/ 	.word	0x00000100
        /*0d60*/ 	.short	0x010a
        /*0d62*/ 	.byte	0xff
	.zero		1


	//   ....[196]....
        /*0d64*/ 	.word	0x0000b780
        /*0d68*/ 	.word	0x00000066
        /*0d6c*/ 	.word	0x00000100
        /*0d70*/ 	.short	0x010a
        /*0d72*/ 	.byte	0xff
	.zero		1


	//----- nvinfo : EIATTR_NUM_MBARRIERS
	.align		4
.L_48:
        /*0d74*/ 	.byte	0x03, 0x38
        /*0d76*/ 	.short	0x003b


	//----- nvinfo : EIATTR_EXIT_INSTR_OFFSETS
	.align		4
        /*0d78*/ 	.byte	0x04, 0x1c
        /*0d7a*/ 	.short	(.L_50 - .L_49)


	//   ....[0]....
.L_49:
        /*0d7c*/ 	.word	0x00003350


	//   ....[1]....
        /*0d80*/ 	.word	0x00003840


	//   ....[2]....
        /*0d84*/ 	.word	0x000038a0


	//   ....[3]....
        /*0d88*/ 	.word	0x00004b40


	//   ....[4]....
        /*0d8c*/ 	.word	0x00005e50


	//   ....[5]....
        /*0d90*/ 	.word	0x00005e90


	//   ....[6]....
        /*0d94*/ 	.word	0x0000a660


	//----- nvinfo : EIATTR_MAX_THREADS
	.align		4
.L_50:
        /*0d98*/ 	.byte	0x04, 0x05
        /*0d9a*/ 	.short	(.L_52 - .L_51)
.L_51:
        /*0d9c*/ 	.word	0x00000100
        /*0da0*/ 	.word	0x00000001
        /*0da4*/ 	.word	0x00000001


	//----- nvinfo : EIATTR_CRS_STACK_SIZE
	.align		4
.L_52:
        /*0da8*/ 	.byte	0x04, 0x1e
        /*0daa*/ 	.short	(.L_54 - .L_53)
.L_53:
        /*0dac*/ 	.word	0x00000000


	//----- nvinfo : EIATTR_CBANK_PARAM_SIZE
	.align		4
.L_54:
        /*0db0*/ 	.byte	0x03, 0x19
        /*0db2*/ 	.short	0x0800


	//----- nvinfo : EIATTR_PARAM_CBANK
	.align		4
        /*0db4*/ 	.byte	0x04, 0x0a
        /*0db6*/ 	.short	(.L_56 - .L_55)
	.align		4
.L_55:
        /*0db8*/ 	.word	index@(.nv.constant0._ZN7cutlass13device_kernelINS_4gemm6kernel13GemmUniversalIN4cute5tupleIJiiiiEEENS1_10collective13CollectiveMmaINS1_35MainloopSm100TmaUmmaWarpSpecializedILi16ELi2ELi4ENS5_IJNS4_1CILi2EEESB_NSA_ILi1EEEEEEEENS5_IJNSA_ILi128EEENSA_ILi256EEENSA_ILi64EEEEEENS_12float_e4m3_tENS5_IJlSC_lEEESJ_SK_NS4_8TiledMMAINS4_8MMA_AtomIJNS4_10MMA_TraitsINS4_25SM100_MMA_F8F6F4_2x1SM_SSEJSJ_SJ_fSF_SG_NS4_17integral_constantINS4_4UMMA5MajorELSR_0EEESS_NSP_INSQ_7ScaleInELST_0EEESU_EEEEEENS4_6LayoutINS5_IJSC_SC_SC_EEENS5_IJNSA_ILi0EEESZ_SZ_EEEEENS5_IJNS4_10UnderscoreES12_S12_EEEEENS4_28SM100_TMA_2SM_LOAD_MULTICASTENS4_14ComposedLayoutINS4_7SwizzleILi2ELi4ELi3EEENS4_18smem_ptr_flag_bitsILi8EEENSX_INS5_IJNSA_ILi8EEESH_EEENS5_IJSH_SC_EEEEEEEvNS4_8identityENS4_18SM100_TMA_2SM_LOADES1F_vS1G_EENS_8epilogue10collective18CollectiveEpilogueINS1J_23Sm100TmaWarpSpecializedILi4ELi2ELi32ELb0ELb0EEEJNS5_IJSH_SG_SH_EEENS5_IJNSX_ISH_SC_EENSX_INS5_IJNSA_ILi32EEESB_EEENS5_IJSC_SF_EEEEEEEESJ_SK_SJ_SK_NS1J_6fusion15FusionCallbacksIS1N_NS1V_17LinearCombinationISJ_fSJ_fLNS_15FloatRoundStyleE2EEES1O_S1U_JEEENS4_5SM1004TMEM4LOAD26SM100_TMEM_LOAD_32dp32b32xENS4_13SM90_TMA_LOADENS16_INS17_ILi1ELi4ELi3EEES1A_NSX_INS5_IJS1B_S1Q_EEENS5_IJS1Q_SC_EEEEEEENS4_39AutoVectorizingCopyWithAssumedAlignmentILi128EEENS4_14SM90_TMA_STOREES2A_S2C_S2C_EEEvvEEEEvNT_6ParamsE)
        /*0dbc*/ 	.short	0x0380
        /*0dbe*/ 	.short	0x0800


	//----- nvinfo : EIATTR_SW_WAR
	.align		4
.L_56:
        /*0dc0*/ 	.byte	0x04, 0x36
        /*0dc2*/ 	.short	(.L_58 - .L_57)
.L_57:
        /*0dc4*/ 	.word	0x00000008
.L_58:


//--------------------- .nv.callgraph             --------------------------
	.section	.nv.callgraph,"",@"SHT_CUDA_CALLGRAPH"
	.align	4
	.sectionentsize	8
	.align		4
        /*0000*/ 	.word	0x00000000
	.align		4
        /*0004*/ 	.word	0xffffffff
	.align		4
        /*0008*/ 	.word	index@(_ZN7cutlass13device_kernelINS_4gemm6kernel13GemmUniversalIN4cute5tupleIJiiiiEEENS1_10collective13CollectiveMmaINS1_35MainloopSm100TmaUmmaWarpSpecializedILi16ELi2ELi4ENS5_IJNS4_1CILi2EEESB_NSA_ILi1EEEEEEEENS5_IJNSA_ILi128EEENSA_ILi256EEENSA_ILi64EEEEEENS_12float_e4m3_tENS5_IJlSC_lEEESJ_SK_NS4_8TiledMMAINS4_8MMA_AtomIJNS4_10MMA_TraitsINS4_25SM100_MMA_F8F6F4_2x1SM_SSEJSJ_SJ_fSF_SG_NS4_17integral_constantINS4_4UMMA5MajorELSR_0EEESS_NSP_INSQ_7ScaleInELST_0EEESU_EEEEEENS4_6LayoutINS5_IJSC_SC_SC_EEENS5_IJNSA_ILi0EEESZ_SZ_EEEEENS5_IJNS4_10UnderscoreES12_S12_EEEEENS4_28SM100_TMA_2SM_LOAD_MULTICASTENS4_14ComposedLayoutINS4_7SwizzleILi2ELi4ELi3EEENS4_18smem_ptr_flag_bitsILi8EEENSX_INS5_IJNSA_ILi8EEESH_EEENS5_IJSH_SC_EEEEEEEvNS4_8identityENS4_18SM100_TMA_2SM_LOADES1F_vS1G_EENS_8epilogue10collective18CollectiveEpilogueINS1J_23Sm100TmaWarpSpecializedILi4ELi2ELi32ELb0ELb0EEEJNS5_IJSH_SG_SH_EEENS5_IJNSX_ISH_SC_EENSX_INS5_IJNSA_ILi32EEESB_EEENS5_IJSC_SF_EEEEEEEESJ_SK_SJ_SK_NS1J_6fusion15FusionCallbacksIS1N_NS1V_17LinearCombinationISJ_fSJ_fLNS_15FloatRoundStyleE2EEES1O_S1U_JEEENS4_5SM1004TMEM4LOAD26SM100_TMEM_LOAD_32dp32b32xENS4_13SM90_TMA_LOADENS16_INS17_ILi1ELi4ELi3EEES1A_NSX_INS5_IJS1B_S1Q_EEENS5_IJS1Q_SC_EEEEEEENS4_39AutoVectorizingCopyWithAssumedAlignmentILi128EEENS4_14SM90_TMA_STOREES2A_S2C_S2C_EEEvvEEEEvNT_6ParamsE)
	.align		4
        /*000c*/ 	.word	index@(__assertfail)
	.align		4
        /*0010*/ 	.word	0x00000000
	.align		4
        /*0014*/ 	.word	0xfffffffe
	.align		4
        /*0018*/ 	.word	0x00000000
	.align		4
        /*001c*/ 	.word	0xfffffffd
	.align		4
        /*0020*/ 	.word	0x00000000
	.align		4
        /*0024*/ 	.word	0xfffffffc


//--------------------- .nv.constant4             --------------------------
	.section	.nv.constant4,"a",@progbits
	.align	8
	.align		8
.nv.constant4:
        /*0000*/ 	.dword	__assertfail
	.align		8
        /*0008*/ 	.dword	__unnamed_1
	.align		8
        /*0010*/ 	.dword	__unnamed_2
	.align		8
        /*0018*/ 	.dword	__unnamed_3
	.align		8
        /*0020*/ 	.dword	_ZN39_INTERNAL_811b704a_4_k_cu_af68a549_84364cuda3std3__45__cpo5beginE
	.align		8
        /*0028*/ 	.dword	_ZN39_INTERNAL_811b704a_4_k_cu_af68a549_84364cuda3std3__45__cpo3endE
	.align		8
        /*0030*/ 	.dword	_ZN39_INTERNAL_811b704a_4_k_cu_af68a549_84364cuda3std3__45__cpo6cbeginE
	.align		8
        /*0038*/ 	.dword	_ZN39_INTERNAL_811b704a_4_k_cu_af68a549_84364cuda3std3__45__cpo4cendE
	.align		8
        /*0040*/ 	.dword	_ZN39_INTERNAL_811b704a_4_k_cu_af68a549_84364cuda3std3__441_GLOBAL__N__811b704a_4_k_cu_af68a549_84366ignoreE
	.align		8
        /*0048*/ 	.dword	_ZN39_INTERNAL_811b704a_4_k_cu_af68a549_84364cuda3std3__419piecewise_constructE
	.align		8
        /*0050*/ 	.dword	_ZN39_INTERNAL_811b704a_4_k_cu_af68a549_84364cuda3std3__48in_placeE
	.align		8
        /*0058*/ 	.dword	_ZN39_INTERNAL_811b704a_4_k_cu_af68a549_84364cuda3std6ranges3__45__cpo4swapE
	.align		8
        /*0060*/ 	.dword	_ZN39_INTERNAL_811b704a_4_k_cu_af68a549_84364cuda3std6ranges3__45__cpo9iter_moveE
	.align		8
        /*0068*/ 	.dword	_ZN39_INTERNAL_811b704a_4_k_cu_af68a549_84364cute7productE
	.align		8
        /*0070*/ 	.dword	_ZN39_INTERNAL_811b704a_4_k_cu_af68a549_84364cute1_E
	.align		8
        /*0078*/ 	.dword	$str$25
	.align		8
        /*0080*/ 	.dword	$str$26
	.align		8
        /*0088*/ 	.dword	$str$27
	.align		8
        /*0090*/ 	.dword	$str$28


//--------------------- .text._ZN7cutlass13device_kernelINS_4gemm6kernel13GemmUniversalIN4cute5tupleIJiiiiEEENS1_10collective13CollectiveMmaINS1_35MainloopSm100TmaUmmaWarpSpecializedILi16ELi2ELi4ENS5_IJNS4_1CILi2EEESB_NSA_ILi1EEEEEEEENS5_IJNSA_ILi128EEENSA_ILi256EEENSA_ILi64EEEEEENS_12float_e4m3_tENS5_IJlSC_lEEESJ_SK_NS4_8TiledMMAINS4_8MMA_AtomIJNS4_10MMA_TraitsINS4_25SM100_MMA_F8F6F4_2x1SM_SSEJSJ_SJ_fSF_SG_NS4_17integral_constantINS4_4UMMA5MajorELSR_0EEESS_NSP_INSQ_7ScaleInELST_0EEESU_EEEEEENS4_6LayoutINS5_IJSC_SC_SC_EEENS5_IJNSA_ILi0EEESZ_SZ_EEEEENS5_IJNS4_10UnderscoreES12_S12_EEEEENS4_28SM100_TMA_2SM_LOAD_MULTICASTENS4_14ComposedLayoutINS4_7SwizzleILi2ELi4ELi3EEENS4_18smem_ptr_flag_bitsILi8EEENSX_INS5_IJNSA_ILi8EEESH_EEENS5_IJSH_SC_EEEEEEEvNS4_8identityENS4_18SM100_TMA_2SM_LOADES1F_vS1G_EENS_8epilogue10collective18CollectiveEpilogueINS1J_23Sm100TmaWarpSpecializedILi4ELi2ELi32ELb0ELb0EEEJNS5_IJSH_SG_SH_EEENS5_IJNSX_ISH_SC_EENSX_INS5_IJNSA_ILi32EEESB_EEENS5_IJSC_SF_EEEEEEEESJ_SK_SJ_SK_NS1J_6fusion15FusionCallbacksIS1N_NS1V_17LinearCombinationISJ_fSJ_fLNS_15FloatRoundStyleE2EEES1O_S1U_JEEENS4_5SM1004TMEM4LOAD26SM100_TMEM_LOAD_32dp32b32xENS4_13SM90_TMA_LOADENS16_INS17_ILi1ELi4ELi3EEES1A_NSX_INS5_IJS1B_S1Q_EEENS5_IJS1Q_SC_EEEEEEENS4_39AutoVectorizingCopyWithAssumedAlignmentILi128EEENS4_14SM90_TMA_STOREES2A_S2C_S2C_EEEvvEEEEvNT_6ParamsE --------------------------
	.section	.text._ZN7cutlass13device_kernelINS_4gemm6kernel13GemmUniversalIN4cute5tupleIJiiiiEEENS1_10collective13CollectiveMmaINS1_35MainloopSm100TmaUmmaWarpSpecializedILi16ELi2ELi4ENS5_IJNS4_1CILi2EEESB_NSA_ILi1EEEEEEEENS5_IJNSA_ILi128EEENSA_ILi256EEENSA_ILi64EEEEEENS_12float_e4m3_tENS5_IJlSC_lEEESJ_SK_NS4_8TiledMMAINS4_8MMA_AtomIJNS4_10MMA_TraitsINS4_25SM100_MMA_F8F6F4_2x1SM_SSEJSJ_SJ_fSF_SG_NS4_17integral_constantINS4_4UMMA5MajorELSR_0EEESS_NSP_INSQ_7ScaleInELST_0EEESU_EEEEEENS4_6LayoutINS5_IJSC_SC_SC_EEENS5_IJNSA_ILi0EEESZ_SZ_EEEEENS5_IJNS4_10UnderscoreES12_S12_EEEEENS4_28SM100_TMA_2SM_LOAD_MULTICASTENS4_14ComposedLayoutINS4_7SwizzleILi2ELi4ELi3EEENS4_18smem_ptr_flag_bitsILi8EEENSX_INS5_IJNSA_ILi8EEESH_EEENS5_IJSH_SC_EEEEEEEvNS4_8identityENS4_18SM100_TMA_2SM_LOADES1F_vS1G_EENS_8epilogue10collective18CollectiveEpilogueINS1J_23Sm100TmaWarpSpecializedILi4ELi2ELi32ELb0ELb0EEEJNS5_IJSH_SG_SH_EEENS5_IJNSX_ISH_SC_EENSX_INS5_IJNSA_ILi32EEESB_EEENS5_IJSC_SF_EEEEEEEESJ_SK_SJ_SK_NS1J_6fusion15FusionCallbacksIS1N_NS1V_17LinearCombinationISJ_fSJ_fLNS_15FloatRoundStyleE2EEES1O_S1U_JEEENS4_5SM1004TMEM4LOAD26SM100_TMEM_LOAD_32dp32b32xENS4_13SM90_TMA_LOADENS16_INS17_ILi1ELi4ELi3EEES1A_NSX_INS5_IJS1B_S1Q_EEENS5_IJS1Q_SC_EEEEEEENS4_39AutoVectorizingCopyWithAssumedAlignmentILi128EEENS4_14SM90_TMA_STOREES2A_S2C_S2C_EEEvvEEEEvNT_6ParamsE,"ax",@progbits
	.align	128
.text._ZN7cutlass13device_kernelINS_4gemm6kernel13GemmUniversalIN4cute5tupleIJiiiiEEENS1_10collective13CollectiveMmaINS1_35MainloopSm100TmaUmmaWarpSpecializedILi16ELi2ELi4ENS5_IJNS4_1CILi2EEESB_NSA_ILi1EEEEEEEENS5_IJNSA_ILi128EEENSA_ILi256EEENSA_ILi64EEEEEENS_12float_e4m3_tENS5_IJlSC_lEEESJ_SK_NS4_8TiledMMAINS4_8MMA_AtomIJNS4_10MMA_TraitsINS4_25SM100_MMA_F8F6F4_2x1SM_SSEJSJ_SJ_fSF_SG_NS4_17integral_constantINS4_4UMMA5MajorELSR_0EEESS_NSP_INSQ_7ScaleInELST_0EEESU_EEEEEENS4_6LayoutINS5_IJSC_SC_SC_EEENS5_IJNSA_ILi0EEESZ_SZ_EEEEENS5_IJNS4_10UnderscoreES12_S12_EEEEENS4_28SM100_TMA_2SM_LOAD_MULTICASTENS4_14ComposedLayoutINS4_7SwizzleILi2ELi4ELi3EEENS4_18smem_ptr_flag_bitsILi8EEENSX_INS5_IJNSA_ILi8EEESH_EEENS5_IJSH_SC_EEEEEEEvNS4_8identityENS4_18SM100_TMA_2SM_LOADES1F_vS1G_EENS_8epilogue10collective18CollectiveEpilogueINS1J_23Sm100TmaWarpSpecializedILi4ELi2ELi32ELb0ELb0EEEJNS5_IJSH_SG_SH_EEENS5_IJNSX_ISH_SC_EENSX_INS5_IJNSA_ILi32EEESB_EEENS5_IJSC_SF_EEEEEEEESJ_SK_SJ_SK_NS1J_6fusion15FusionCallbacksIS1N_NS1V_17LinearCombinationISJ_fSJ_fLNS_15FloatRoundStyleE2EEES1O_S1U_JEEENS4_5SM1004TMEM4LOAD26SM100_TMEM_LOAD_32dp32b32xENS4_13SM90_TMA_LOADENS16_INS17_ILi1ELi4ELi3EEES1A_NSX_INS5_IJS1B_S1Q_EEENS5_IJS1Q_SC_EEEEEEENS4_39AutoVectorizingCopyWithAssumedAlignmentILi128EEENS4_14SM90_TMA_STOREES2A_S2C_S2C_EEEvvEEEEvNT_6ParamsE:
        .type           _ZN7cutlass13device_kernelINS_4gemm6kernel13GemmUniversalIN4cute5tupleIJiiiiEEENS1_10collective13CollectiveMmaINS1_35MainloopSm100TmaUmmaWarpSpecializedILi16ELi2ELi4ENS5_IJNS4_1CILi2EEESB_NSA_ILi1EEEEEEEENS5_IJNSA_ILi128EEENSA_ILi256EEENSA_ILi64EEEEEENS_12float_e4m3_tENS5_IJlSC_lEEESJ_SK_NS4_8TiledMMAINS4_8MMA_AtomIJNS4_10MMA_TraitsINS4_25SM100_MMA_F8F6F4_2x1SM_SSEJSJ_SJ_fSF_SG_NS4_17integral_constantINS4_4UMMA5MajorELSR_0EEESS_NSP_INSQ_7ScaleInELST_0EEESU_EEEEEENS4_6LayoutINS5_IJSC_SC_SC_EEENS5_IJNSA_ILi0EEESZ_SZ_EEEEENS5_IJNS4_10UnderscoreES12_S12_EEEEENS4_28SM100_TMA_2SM_LOAD_MULTICASTENS4_14ComposedLayoutINS4_7SwizzleILi2ELi4ELi3EEENS4_18smem_ptr_flag_bitsILi8EEENSX_INS5_IJNSA_ILi8EEESH_EEENS5_IJSH_SC_EEEEEEEvNS4_8identityENS4_18SM100_TMA_2SM_LOADES1F_vS1G_EENS_8epilogue10collective18CollectiveEpilogueINS1J_23Sm100TmaWarpSpecializedILi4ELi2ELi32ELb0ELb0EEEJNS5_IJSH_SG_SH_EEENS5_IJNSX_ISH_SC_EENSX_INS5_IJNSA_ILi32EEESB_EEENS5_IJSC_SF_EEEEEEEESJ_SK_SJ_SK_NS1J_6fusion15FusionCallbacksIS1N_NS1V_17LinearCombinationISJ_fSJ_fLNS_15FloatRoundStyleE2EEES1O_S1U_JEEENS4_5SM1004TMEM4LOAD26SM100_TMEM_LOAD_32dp32b32xENS4_13SM90_TMA_LOADENS16_INS17_ILi1ELi4ELi3EEES1A_NSX_INS5_IJS1B_S1Q_EEENS5_IJS1Q_SC_EEEEEEENS4_39AutoVectorizingCopyWithAssumedAlignmentILi128EEENS4_14SM90_TMA_STOREES2A_S2C_S2C_EEEvvEEEEvNT_6ParamsE,@function
        .size           _ZN7cutlass13device_kernelINS_4gemm6kernel13GemmUniversalIN4cute5tupleIJiiiiEEENS1_10collective13CollectiveMmaINS1_35MainloopSm100TmaUmmaWarpSpecializedILi16ELi2ELi4ENS5_IJNS4_1CILi2EEESB_NSA_ILi1EEEEEEEENS5_IJNSA_ILi128EEENSA_ILi256EEENSA_ILi64EEEEEENS_12float_e4m3_tENS5_IJlSC_lEEESJ_SK_NS4_8TiledMMAINS4_8MMA_AtomIJNS4_10MMA_TraitsINS4_25SM100_MMA_F8F6F4_2x1SM_SSEJSJ_SJ_fSF_SG_NS4_17integral_constantINS4_4UMMA5MajorELSR_0EEESS_NSP_INSQ_7ScaleInELST_0EEESU_EEEEEENS4_6LayoutINS5_IJSC_SC_SC_EEENS5_IJNSA_ILi0EEESZ_SZ_EEEEENS5_IJNS4_10UnderscoreES12_S12_EEEEENS4_28SM100_TMA_2SM_LOAD_MULTICASTENS4_14ComposedLayoutINS4_7SwizzleILi2ELi4ELi3EEENS4_18smem_ptr_flag_bitsILi8EEENSX_INS5_IJNSA_ILi8EEESH_EEENS5_IJSH_SC_EEEEEEEvNS4_8identityENS4_18SM100_TMA_2SM_LOADES1F_vS1G_EENS_8epilogue10collective18CollectiveEpilogueINS1J_23Sm100TmaWarpSpecializedILi4ELi2ELi32ELb0ELb0EEEJNS5_IJSH_SG_SH_EEENS5_IJNSX_ISH_SC_EENSX_INS5_IJNSA_ILi32EEESB_EEENS5_IJSC_SF_EEEEEEEESJ_SK_SJ_SK_NS1J_6fusion15FusionCallbacksIS1N_NS1V_17LinearCombinationISJ_fSJ_fLNS_15FloatRoundStyleE2EEES1O_S1U_JEEENS4_5SM1004TMEM4LOAD26SM100_TMEM_LOAD_32dp32b32xENS4_13SM90_TMA_LOADENS16_INS17_ILi1ELi4ELi3EEES1A_NSX_INS5_IJS1B_S1Q_EEENS5_IJS1Q_SC_EEEEEEENS4_39AutoVectorizingCopyWithAssumedAlignmentILi128EEENS4_14SM90_TMA_STOREES2A_S2C_S2C_EEEvvEEEEvNT_6ParamsE,(.L_x_228 - _ZN7cutlass13device_kernelINS_4gemm6kernel13GemmUniversalIN4cute5tupleIJiiiiEEENS1_10collective13CollectiveMmaINS1_35MainloopSm100TmaUmmaWarpSpecializedILi16ELi2ELi4ENS5_IJNS4_1CILi2EEESB_NSA_ILi1EEEEEEEENS5_IJNSA_ILi128EEENSA_ILi256EEENSA_ILi64EEEEEENS_12float_e4m3_tENS5_IJlSC_lEEESJ_SK_NS4_8TiledMMAINS4_8MMA_AtomIJNS4_10MMA_TraitsINS4_25SM100_MMA_F8F6F4_2x1SM_SSEJSJ_SJ_fSF_SG_NS4_17integral_constantINS4_4UMMA5MajorELSR_0EEESS_NSP_INSQ_7ScaleInELST_0EEESU_EEEEEENS4_6LayoutINS5_IJSC_SC_SC_EEENS5_IJNSA_ILi0EEESZ_SZ_EEEEENS5_IJNS4_10UnderscoreES12_S12_EEEEENS4_28SM100_TMA_2SM_LOAD_MULTICASTENS4_14ComposedLayoutINS4_7SwizzleILi2ELi4ELi3EEENS4_18smem_ptr_flag_bitsILi8EEENSX_INS5_IJNSA_ILi8EEESH_EEENS5_IJSH_SC_EEEEEEEvNS4_8identityENS4_18SM100_TMA_2SM_LOADES1F_vS1G_EENS_8epilogue10collective18CollectiveEpilogueINS1J_23Sm100TmaWarpSpecializedILi4ELi2ELi32ELb0ELb0EEEJNS5_IJSH_SG_SH_EEENS5_IJNSX_ISH_SC_EENSX_INS5_IJNSA_ILi32EEESB_EEENS5_IJSC_SF_EEEEEEEESJ_SK_SJ_SK_NS1J_6fusion15FusionCallbacksIS1N_NS1V_17LinearCombinationISJ_fSJ_fLNS_15FloatRoundStyleE2EEES1O_S1U_JEEENS4_5SM1004TMEM4LOAD26SM100_TMEM_LOAD_32dp32b32xENS4_13SM90_TMA_LOADENS16_INS17_ILi1ELi4ELi3EEES1A_NSX_INS5_IJS1B_S1Q_EEENS5_IJS1Q_SC_EEEEEEENS4_39AutoVectorizingCopyWithAssumedAlignmentILi128EEENS4_14SM90_TMA_STOREES2A_S2C_S2C_EEEvvEEEEvNT_6ParamsE)
        .other          _ZN7cutlass13device_kernelINS_4gemm6kernel13GemmUniversalIN4cute5tupleIJiiiiEEENS1_10collective13CollectiveMmaINS1_35MainloopSm100TmaUmmaWarpSpecializedILi16ELi2ELi4ENS5_IJNS4_1CILi2EEESB_NSA_ILi1EEEEEEEENS5_IJNSA_ILi128EEENSA_ILi256EEENSA_ILi64EEEEEENS_12float_e4m3_tENS5_IJlSC_lEEESJ_SK_NS4_8TiledMMAINS4_8MMA_AtomIJNS4_10MMA_TraitsINS4_25SM100_MMA_F8F6F4_2x1SM_SSEJSJ_SJ_fSF_SG_NS4_17integral_constantINS4_4UMMA5MajorELSR_0EEESS_NSP_INSQ_7ScaleInELST_0EEESU_EEEEEENS4_6LayoutINS5_IJSC_SC_SC_EEENS5_IJNSA_ILi0EEESZ_SZ_EEEEENS5_IJNS4_10UnderscoreES12_S12_EEEEENS4_28SM100_TMA_2SM_LOAD_MULTICASTENS4_14ComposedLayoutINS4_7SwizzleILi2ELi4ELi3EEENS4_18smem_ptr_flag_bitsILi8EEENSX_INS5_IJNSA_ILi8EEESH_EEENS5_IJSH_SC_EEEEEEEvNS4_8identityENS4_18SM100_TMA_2SM_LOADES1F_vS1G_EENS_8epilogue10collective18CollectiveEpilogueINS1J_23Sm100TmaWarpSpecializedILi4ELi2ELi32ELb0ELb0EEEJNS5_IJSH_SG_SH_EEENS5_IJNSX_ISH_SC_EENSX_INS5_IJNSA_ILi32EEESB_EEENS5_IJSC_SF_EEEEEEEESJ_SK_SJ_SK_NS1J_6fusion15FusionCallbacksIS1N_NS1V_17LinearCombinationISJ_fSJ_fLNS_15FloatRoundStyleE2EEES1O_S1U_JEEENS4_5SM1004TMEM4LOAD26SM100_TMEM_LOAD_32dp32b32xENS4_13SM90_TMA_LOADENS16_INS17_ILi1ELi4ELi3EEES1A_NSX_INS5_IJS1B_S1Q_EEENS5_IJS1Q_SC_EEEEEEENS4_39AutoVectorizingCopyWithAssumedAlignmentILi128EEENS4_14SM90_TMA_STOREES2A_S2C_S2C_EEEvvEEEEvNT_6ParamsE,@"STO_CUDA_ENTRY STV_DEFAULT"
_ZN7cutlass13device_kernelINS_4gemm6kernel13GemmUniversalIN4cute5tupleIJiiiiEEENS1_10collective13CollectiveMmaINS1_35MainloopSm100TmaUmmaWarpSpecializedILi16ELi2ELi4ENS5_IJNS4_1CILi2EEESB_NSA_ILi1EEEEEEEENS5_IJNSA_ILi128EEENSA_ILi256EEENSA_ILi64EEEEEENS_12float_e4m3_tENS5_IJlSC_lEEESJ_SK_NS4_8TiledMMAINS4_8MMA_AtomIJNS4_10MMA_TraitsINS4_25SM100_MMA_F8F6F4_2x1SM_SSEJSJ_SJ_fSF_SG_NS4_17integral_constantINS4_4UMMA5MajorELSR_0EEESS_NSP_INSQ_7ScaleInELST_0EEESU_EEEEEENS4_6LayoutINS5_IJSC_SC_SC_EEENS5_IJNSA_ILi0EEESZ_SZ_EEEEENS5_IJNS4_10UnderscoreES12_S12_EEEEENS4_28SM100_TMA_2SM_LOAD_MULTICASTENS4_14ComposedLayoutINS4_7SwizzleILi2ELi4ELi3EEENS4_18smem_ptr_flag_bitsILi8EEENSX_INS5_IJNSA_ILi8EEESH_EEENS5_IJSH_SC_EEEEEEEvNS4_8identityENS4_18SM100_TMA_2SM_LOADES1F_vS1G_EENS_8epilogue10collective18CollectiveEpilogueINS1J_23Sm100TmaWarpSpecializedILi4ELi2ELi32ELb0ELb0EEEJNS5_IJSH_SG_SH_EEENS5_IJNSX_ISH_SC_EENSX_INS5_IJNSA_ILi32EEESB_EEENS5_IJSC_SF_EEEEEEEESJ_SK_SJ_SK_NS1J_6fusion15FusionCallbacksIS1N_NS1V_17LinearCombinationISJ_fSJ_fLNS_15FloatRoundStyleE2EEES1O_S1U_JEEENS4_5SM1004TMEM4LOAD26SM100_TMEM_LOAD_32dp32b32xENS4_13SM90_TMA_LOADENS16_INS17_ILi1ELi4ELi3EEES1A_NSX_INS5_IJS1B_S1Q_EEENS5_IJS1Q_SC_EEEEEEENS4_39AutoVectorizingCopyWithAssumedAlignmentILi128EEENS4_14SM90_TMA_STOREES2A_S2C_S2C_EEEvvEEEEvNT_6ParamsE:
[----:B------:R-:W1:Y:S01]  /*0000*/  LDC R1, c[0x0][0x37c] ;  /* 0x0000df00ff017b82 */ /* 0x000e620000000800 */
[----:B------:R-:W2:Y:S01]  /*0010*/  S2R R97, SR_TID.X ;  /* 0x0000000000617919 */ /* 0x000ea20000002100 */
[----:B------:R-:W3:Y:S06]  /*0020*/  LDCU.64 UR8, c[0x0][0x890] ;  /* 0x00011200ff0877ac */ /* 0x000eec0008000a00 */
[----:B------:R-:W4:Y:S01]  /*0030*/  S2UR UR58, SR_CgaCtaId ;  /* 0x00000000003a79c3 */ /* 0x000f220000008800 */
[----:B------:R-:W-:Y:S02]  /*0040*/  PRMT R86, RZ, 0x7610, R86 ;  /* 0x00007610ff567816 */ /* 0x000fe40000000056 */
[----:B------:R-:W-:Y:S01]  /*0050*/  ELECT P1, URZ, PT ;  /* 0x0000000000ff782f */ /* 0x000fe20003820000 */
[----:B---3--:R-:W-:-:S04]  /*0060*/  UISETP.NE.U32.AND UP0, UPT, UR8, URZ, UPT ;  /* 0x000000ff0800728c */ /* 0x008fc8000bf05070 */
[----:B------:R-:W-:Y:S02]  /*0070*/  UISETP.NE.AND.EX UP0, UPT, UR9, URZ, UPT, UP0 ;  /* 0x000000ff0900728c */ /* 0x000fe4000bf05300 */
[----:B----4-:R-:W-:Y:S02]  /*0080*/  ULOP3.LUT UR33, UR58, 0x1, URZ, 0xc0, !UPT ;  /* 0x000000013a217892 */ /* 0x010fe4000f8ec0ff */
[----:B------:R-:W-:Y:S01]  /*0090*/  ULOP3.LUT UR34, UR58, 0x1, URZ, 0x3c, !UPT ;  /* 0x000000013a227892 */ /* 0x000fe2000f8e3cff */
[----:B--2---:R-:W-:-:S05]  /*00a0*/  SHF.R.U32.HI R87, RZ, 0x5, R97 ;  /* 0x00000005ff577819 */ /* 0x004fca0000011661 */
[----:B------:R-:W2:Y:S02]  /*00b0*/  SHFL.IDX PT, R0, R87, RZ, 0x1f ;  /* 0x00001fff57007589 */ /* 0x000ea400000e0000 */
[----:B--2---:R-:W-:Y:S01]  /*00c0*/  R2UR UR13, R0 ;  /* 0x00000000000d72ca */ /* 0x004fe200000e0000 */
[----:B-1----:R-:W-:-:S14]  /*00d0*/  BRA.U UP0, `(.L_x_0) ;  /* 0x0000000100307547 */ /* 0x002fdc000b800000 */
[----:B------:R-:W1:Y:S02]  /*00e0*/  LDCU.64 UR4, c[0x0][0x888] ;  /* 0x00011100ff0477ac */ /* 0x000e640008000a00 */
[----:B-1----:R-:W-:-:S04]  /*00f0*/  UISETP.NE.U32.AND UP0, UPT, UR4, URZ, UPT ;  /* 0x000000ff0400728c */ /* 0x002fc8000bf05070 */
[----:B------:R-:W-:-:S09]  /*0100*/  UISETP.NE.AND.EX UP0, UPT, UR5, URZ, UPT, UP0 ;  /* 0x000000ff0500728c */ /* 0x000fd2000bf05300 */
[----:B------:R-:W-:Y:S05]  /*0110*/  BRA.U !UP0, `(.L_x_1) ;  /* 0x0000000108147547 */ /* 0x000fea000b800000 */
[----:B------:R-:W1:Y:S01]  /*0120*/  LDC.64 R2, c[0x0][0x888] ;  /* 0x00022200ff027b82 */ /* 0x000e620000000a00 */
[----:B------:R-:W1:Y:S02]  /*0130*/  LDCU.64 UR4, c[0x0][0x358] ;  /* 0x00006b00ff0477ac */ /* 0x000e640008000a00 */
[----:B-1----:R1:W5:Y:S01]  /*0140*/  LDG.E R41, desc[UR4][R2.64] ;  /* 0x0000000402297981 */ /* 0x002362000c1e1900 */
[----:B------:R-:W-:Y:S01]  /*0150*/  HFMA2 R86, -RZ, RZ, 0, 5.9604644775390625e-08 ;  /* 0x00000001ff567431 */ /* 0x000fe200000001ff */
[----:B------:R-:W-:Y:S05]  /*0160*/  BRA `(.L_x_0) ;  /* 0x00000000000c7947 */ /* 0x000fea0003800000 */
.L_x_1:
[----:B------:R-:W1:Y:S01]  /*0170*/  LDCU UR4, c[0x0][0x880] ;  /* 0x00011000ff0477ac */ /* 0x000e620008000800 */
[----:B------:R-:W-:Y:S01]  /*0180*/  HFMA2 R86, -RZ, RZ, 0, 5.9604644775390625e-08 ;  /* 0x00000001ff567431 */ /* 0x000fe200000001ff */
[----:B-1----:R-:W-:-:S07]  /*0190*/  MOV R41, UR4 ;  /* 0x0000000400297c02 */ /* 0x002fce0008000f00 */
.L_x_0:
[----:B------:R-:W2:Y:S02]  /*01a0*/  LDCU.64 UR4, c[0x0][0x8b0] ;  /* 0x00011600ff0477ac */ /* 0x000ea40008000a00 */
[----:B--2---:R-:W-:-:S04]  /*01b0*/  UISETP.NE.U32.AND UP0, UPT, UR4, URZ, UPT ;  /* 0x000000ff0400728c */ /* 0x004fc8000bf05070 */
[----:B------:R-:W-:-:S09]  /*01c0*/  UISETP.NE.AND.EX UP0, UPT, UR5, URZ, UPT, UP0 ;  /* 0x000000ff0500728c */ /* 0x000fd2000bf05300 */
[----:B------:R-:W-:Y:S05]  /*01d0*/  BRA.U UP0, `(.L_x_2) ;  /* 0x0000000100287547 */ /* 0x000fea000b800000 */
[----:B------:R-:W2:Y:S02]  /*01e0*/  LDCU.64 UR4, c[0x0][0x8a8] ;  /* 0x00011500ff0477ac */ /* 0x000ea40008000a00 */
[----:B--2---:R-:W-:-:S04]  /*01f0*/  UISETP.NE.U32.AND UP0, UPT, UR4, URZ, UPT ;  /* 0x000000ff0400728c */ /* 0x004fc8000bf05070 */
[----:B------:R-:W-:-:S09]  /*0200*/  UISETP.NE.AND.EX UP0, UPT, UR5, URZ, UPT, UP0 ;  /* 0x000000ff0500728c */ /* 0x000fd2000bf05300 */
[----:B------:R-:W-:Y:S05]  /*0210*/  BRA.U !UP0, `(.L_x_3) ;  /* 0x0000000108107547 */ /* 0x000fea000b800000 */
[----:B------:R-:W2:Y:S01]  /*0220*/  LDC.64 R38, c[0x0][0x8a8] ;  /* 0x00022a00ff267b82 */ /* 0x000ea20000000a00 */
[----:B------:R-:W2:Y:S02]  /*0230*/  LDCU.64 UR4, c[0x0][0x358] ;  /* 0x00006b00ff0477ac */ /* 0x000ea40008000a00 */
[----:B--2---:R2:W5:Y:S01]  /*0240*/  LDG.E R38, desc[UR4][R38.64] ;  /* 0x0000000426267981 */ /* 0x004562000c1e1900 */
[----:B------:R-:W-:Y:S05]  /*0250*/  BRA `(.L_x_2) ;  /* 0x0000000000087947 */ /* 0x000fea0003800000 */
.L_x_3:
[----:B------:R-:W2:Y:S02]  /*0260*/  LDCU UR4, c[0x0][0x8a0] ;  /* 0x00011400ff0477ac */ /* 0x000ea40008000800 */
[----:B--2---:R-:W-:Y:S02]  /*0270*/  MOV R38, UR4 ;  /* 0x0000000400267c02 */ /* 0x004fe40008000f00 */
.L_x_2:
[----:B------:R-:W-:Y:S01]  /*0280*/  IMAD.U32 R0, RZ, RZ, UR13 ;  /* 0x0000000dff007e24 */ /* 0x000fe2000f8e00ff */
[----:B------:R-:W-:Y:S04]  /*0290*/  BSSY.RECONVERGENT B0, `(.L_x_4) ;  /* 0x000000c000007945 */ /* 0x000fe80003800200 */
[C---:B------:R-:W-:Y:S02]  /*02a0*/  ISETP.NE.OR P2, PT, R0.reuse, 0x1, !P1 ;  /* 0x000000010000780c */ /* 0x040fe40004f45670 */
[----:B------:R-:W-:-:S11]  /*02b0*/  ISETP.NE.OR P0, PT, R0, 0x3, !P1 ;  /* 0x000000030000780c */ /* 0x000fd60004f05670 */
[----:B------:R-:W-:Y:S05]  /*02c0*/  @P2 BRA `(.L_x_5) ;  /* 0x0000000000202947 */ /* 0x000fea0003800000 */
[----:B------:R-:W3:Y:S02]  /*02d0*/  LDCU.64 UR4, c[0x0][0x348] ;  /* 0x00006900ff0477ac */ /* 0x000ee40008000a00 */
[----:B---3--:R-:W-:Y:S02]  /*02e0*/  UIADD3 UR6, UP1, UPT, UR4, 0x80, URZ ;  /* 0x0000008004067890 */ /* 0x008fe4000ff3e0ff */
[----:B------:R-:W-:Y:S02]  /*02f0*/  UIADD3 UR4, UP0, UPT, UR4, 0x180, URZ ;  /* 0x0000018004047890 */ /* 0x000fe4000ff1e0ff */
[----:B------:R-:W-:Y:S02]  /*0300*/  UIADD3.X UR7, UPT, UPT, URZ, UR5, URZ, UP1, !UPT ;  /* 0x00000005ff077290 */ /* 0x000fe40008ffe4ff */
[----:B------:R-:W-:-:S07]  /*0310*/  UIADD3.X UR5, UPT, UPT, URZ, UR5, URZ, UP0, !UPT ;  /* 0x00000005ff057290 */ /* 0x000fce00087fe4ff */
[----:B------:R3:W-:Y:S02]  /*0320*/  UTMACCTL.PF [UR6] ;  /* 0x00000000060079b9 */ /* 0x0007e40008040000 */
[----:B------:R3:W-:Y:S02]  /*0330*/  UTMACCTL.PF [UR4] ;  /* 0x00000000040079b9 */ /* 0x0007e40008040000 */
[----:B---3--:R-:W-:Y:S01]  /*0340*/  NOP ;  /* 0x0000000000007918 */ /* 0x008fe20000000000 */
.L_x_5:
[----:B------:R-:W-:Y:S05]  /*0350*/  BSYNC.RECONVERGENT B0 ;  /* 0x0000000000007941 */ /* 0x000fea0003800200 */
.L_x_4:
[----:B------:R-:W-:Y:S04]  /*0360*/  BSSY.RECONVERGENT B0, `(.L_x_6) ;  /* 0x000000a000007945 */ /* 0x000fe80003800200 */
        /* <DEDUP_REMOVED lines=9> */
.L_x_7:
[----:B------:R-:W-:Y:S05]  /*0400*/  BSYNC.RECONVERGENT B0 ;  /* 0x0000000000007941 */ /* 0x000fea0003800200 */
.L_x_6:
[----:B------:R-:W3:Y:S01]  /*0410*/  LDCU.64 UR4, c[0x0][0x888] ;  /* 0x00011100ff0477ac */ /* 0x000ee20008000a00 */
[----:B------:R-:W-:Y:S02]  /*0420*/  UISETP.EQ.U32.AND UP1, UPT, UR8, URZ, UPT ;  /* 0x000000ff0800728c */ /* 0x000fe4000bf22070 */
[----:B------:R-:W-:Y:S02]  /*0430*/  UPLOP3.LUT UP3, UPT, UPT, UPT, UPT, 0x80, 0x8 ;  /* 0x000000000008789c */ /* 0x000fe40003f6f070 */
[----:B---3--:R-:W-:-:S04]  /*0440*/  UISETP.NE.U32.AND UP0, UPT, UR4, URZ, UPT ;  /* 0x000000ff0400728c */ /* 0x008fc8000bf05070 */
[----:B------:R-:W-:-:S04]  /*0450*/  UISETP.NE.AND.EX UP0, UPT, UR5, URZ, UPT, UP0 ;  /* 0x000000ff0500728c */ /* 0x000fc8000bf05300 */
[----:B------:R-:W-:-:S04]  /*0460*/  UISETP.EQ.OR.EX UP2, UPT, UR9, URZ, !UP0, UP1 ;  /* 0x000000ff0900728c */ /* 0x000fc8000c742710 */
[----:B------:R-:W-:-:S06]  /*0470*/  UP2UR UR4, UPR, URZ, 0x4 ;  /* 0x00000004ff047883 */ /* 0x000fcc0008000000 */
[----:B------:R-:W-:Y:S01]  /*0480*/  MOV R89, UR4 ;  /* 0x0000000400597c02 */ /* 0x000fe20008000f00 */
[----:B------:R-:W-:Y:S06]  /*0490*/  BRA.U !UP2, `(.L_x_8) ;  /* 0x000000010a207547 */ /* 0x000fec000b800000 */
[----:B------:R-:W-:Y:S01]  /*04a0*/  UISETP.NE.U32.AND UP1, UPT, UR8, URZ, UPT ;  /* 0x000000ff0800728c */ /* 0x000fe2000bf25070 */
[----:B-----5:R-:W-:Y:S01]  /*04b0*/  FSETP.NEU.AND P0, PT, R41, RZ, PT ;  /* 0x000000ff2900720b */ /* 0x020fe20003f0d000 */
[----:B------:R-:W-:Y:S02]  /*04c0*/  USEL UR4, URZ, 0xffffffff, UP0 ;  /* 0xffffffffff047887 */ /* 0x000fe40008000000 */
[----:B------:R-:W-:-:S10]  /*04d0*/  UISETP.NE.AND.EX UP1, UPT, UR9, URZ, UPT, UP1 ;  /* 0x000000ff0900728c */ /* 0x000fd4000bf25310 */
[----:B------:R-:W-:Y:S01]  /*04e0*/  VOTEU.ANY UP0, P0 ;  /* 0x0000000000ff7886 */ /* 0x000fe20000000100 */
[----:B------:R-:W-:-:S04]  /*04f0*/  @!UP1 USEL UR4, URZ, 0xffffffff, UP0 ;  /* 0xffffffffff049887 */ /* 0x000fc80008000000 */
[----:B------:R-:W-:-:S04]  /*0500*/  ULOP3.LUT UR4, UR4, 0x1, URZ, 0xc0, !UPT ;  /* 0x0000000104047892 */ /* 0x000fc8000f8ec0ff */
[----:B------:R-:W-:-:S11]  /*0510*/  UISETP.NE.U32.AND UP3, UPT, UR4, 0x1, UPT ;  /* 0x000000010400788c */ /* 0x000fd6000bf65070 */
.L_x_8:
[----:B------:R-:W3:Y:S01]  /*0520*/  SHFL.IDX PT, R0, R87, RZ, 0x1f ;  /* 0x00001fff57007589 */ /* 0x000ee200000e0000 */
[----:B------:R-:W-:-:S04]  /*0530*/  UISETP.NE.AND UP0, UPT, UR13, 0x2, UPT ;  /* 0x000000020d00788c */ /* 0x000fc8000bf05270 */
[----:B------:R-:W-:Y:S02]  /*0540*/  UISETP.EQ.AND UP1, UPT, UR33, URZ, !UP0 ;  /* 0x000000ff2100728c */ /* 0x000fe4000c722270 */
[----:B------:R-:W-:-:S04]  /*0550*/  USEL UR53, URZ, 0x1, UP0 ;  /* 0x00000001ff357887 */ /* 0x000fc80008000000 */
[----:B------:R-:W-:Y:S02]  /*0560*/  PLOP3.LUT P3, PT, P1, PT, UP1, 0x80, 0x8 ;  /* 0x000000000008781c */ /* 0x000fe40000f6f018 */
[----:B---3--:R-:W-:-:S13]  /*0570*/  ISETP.NE.AND P0, PT, R0, RZ, PT ;  /* 0x000000ff0000720c */ /* 0x008fda0003f05270 */
[----:B------:R-:W-:Y:S05]  /*0580*/  @P0 BRA `(.L_x_9) ;  /* 0x0000000000c00947 */ /* 0x000fea0003800000 */
[----:B------:R-:W-:Y:S01]  /*0590*/  ELECT P0, URZ, PT ;  /* 0x0000000000ff782f */ /* 0x000fe20003800000 */
[----:B------:R-:W-:-:S12]  /*05a0*/  BSSY.RECONVERGENT B0, `(.L_x_9) ;  /* 0x000002e000007945 */ /* 0x000fd80003800200 */
[----:B------:R-:W-:Y:S05]  /*05b0*/  @!P0 BRA `(.L_x_10) ;  /* 0x0000000000b08947 */ /* 0x000fea0003800000 */
[----:B------:R-:W-:Y:S01]  /*05c0*/  UMOV UR4, 0x400 ;  /* 0x0000040000047882 */ /* 0x000fe20000000000 */
[----:B------:R-:W-:Y:S01]  /*05d0*/  UMOV UR8, 0x1 ;  /* 0x0000000100087882 */ /* 0x000fe20000000000 */
[----:B------:R-:W-:Y:S01]  /*05e0*/  UMOV UR6, 0x2 ;  /* 0x0000000200067882 */ /* 0x000fe20000000000 */
[----:B------:R-:W-:Y:S02]  /*05f0*/  ULEA UR4, UR58, UR4, 0x18 ;  /* 0x000000043a047291 */ /* 0x000fe4000f8ec0ff */
[----:B------:R-:W-:-:S04]  /*0600*/  UIADD3 UR8, UPT, UPT, -UR8, 0x100000, URZ ;  /* 0x0010000008087890 */ /* 0x000fc8000fffe1ff */
[----:B------:R-:W-:Y:S02]  /*0610*/  USHF.L.U32 UR9, UR8, 0xb, URZ ;  /* 0x0000000b08097899 */ /* 0x000fe400080006ff */
[----:B------:R-:W-:Y:S02]  /*0620*/  USHF.L.U32 UR8, UR8, 0x1, URZ ;  /* 0x0000000108087899 */ /* 0x000fe400080006ff */
[----:B------:R-:W-:-:S04]  /*0630*/  UIADD3 UR6, UPT, UPT, -UR6, 0x100000, URZ ;  /* 0x0010000006067890 */ /* 0x000fc8000fffe1ff */
[----:B------:R-:W-:Y:S02]  /*0640*/  USHF.L.U32 UR7, UR6, 0xb, URZ ;  /* 0x0000000b06077899 */ /* 0x000fe400080006ff */
[----:B------:R-:W-:Y:S01]  /*0650*/  USHF.L.U32 UR6, UR6, 0x1, URZ ;  /* 0x0000000106067899 */ /* 0x000fe200080006ff */
[----:B------:R-:W3:Y:S03]  /*0660*/  FENCE.VIEW.ASYNC.S ;  /* 0x00000000000073c6 */ /* 0x000ee60000000000 */
[----:B---3--:R3:W4:Y:S08]  /*0670*/  SYNCS.EXCH.64 URZ, [UR4], UR8 ;  /* 0x0000000804ff75b2 */ /* 0x0087300008000100 */
[----:B------:R3:W1:Y:S01]  /*0680*/  SYNCS.EXCH.64 URZ, [UR4+0x80], UR6 ;  /* 0x0000800604ff75b2 */ /* 0x0006620008000100 */
        /* <DEDUP_REMOVED lines=29> */
[----:B------:R3:W1:Y:S02]  /*0860*/  SYNCS.EXCH.64 URZ, [UR4+0xf8], UR6 ;  /* 0x0000f80604ff75b2 */ /* 0x0006640008000100 */
[----:B---34-:R-:W-:Y:S01]  /*0870*/  NOP ;  /* 0x0000000000007918 */ /* 0x018fe20000000000 */
.L_x_10:
[----:B------:R-:W-:Y:S05]  /*0880*/  BSYNC.RECONVERGENT B0 ;  /* 0x0000000000007941 */ /* 0x000fea0003800200 */
.L_x_9:
[----:B------:R-:W3:Y:S01]  /*0890*/  SHFL.IDX PT, R0, R87, RZ, 0x1f ;  /* 0x00001fff57007589 */ /* 0x000ee200000e0000 */
[----:B------:R-:W-:Y:S01]  /*08a0*/  NOP ;  /* 0x0000000000007918 */ /* 0x000fe20000000000 */
[----:B---3--:R-:W-:-:S13]  /*08b0*/  ISETP.NE.AND P0, PT, R0, 0x1, PT ;  /* 0x000000010000780c */ /* 0x008fda0003f05270 */
[----:B------:R-:W-:Y:S05]  /*08c0*/  @P0 BRA `(.L_x_11) ;  /* 0x0000000000540947 */ /* 0x000fea0003800000 */
        /* <DEDUP_REMOVED lines=10> */
[----:B------:R-:W-:Y:S01]  /*0970*/  ELECT P0, URZ, PT ;  /* 0x0000000000ff782f */ /* 0x000fe20003800000 */
[----:B------:R-:W3:Y:S02]  /*0980*/  FENCE.VIEW.ASYNC.S ;  /* 0x00000000000073c6 */ /* 0x000ee40000000000 */
[----:B---3--:R3:W4:Y:S08]  /*0990*/  SYNCS.EXCH.64 URZ, [UR4+0x100], UR8 ;  /* 0x0001000804ff75b2 */ /* 0x0087300008000100 */
[----:B------:R3:W1:Y:S01]  /*09a0*/  SYNCS.EXCH.64 URZ, [UR4+0x120], UR6 ;  /* 0x0001200604ff75b2 */ /* 0x0006620008000100 */
[----:B------:R3:W1:Y:S01]  /*09b0*/  SYNCS.EXCH.64 URZ, [UR4+0x108], UR8 ;  /* 0x0001080804ff75b2 */ /* 0x0006620008000100 */
[----:B------:R3:W1:Y:S01]  /*09c0*/  SYNCS.EXCH.64 URZ, [UR4+0x128], UR6 ;  /* 0x0001280604ff75b2 */ /* 0x0006620008000100 */
[----:B------:R3:W1:Y:S01]  /*09d0*/  SYNCS.EXCH.64 URZ, [UR4+0x110], UR8 ;  /* 0x0001100804ff75b2 */ /* 0x0006620008000100 */
[----:B------:R3:W1:Y:S01]  /*09e0*/  SYNCS.EXCH.64 URZ, [UR4+0x130], UR6 ;  /* 0x0001300604ff75b2 */ /* 0x0006620008000100 */
[----:B------:R3:W1:Y:S01]  /*09f0*/  SYNCS.EXCH.64 URZ, [UR4+0x118], UR8 ;  /* 0x0001180804ff75b2 */ /* 0x0006620008000100 */
[----:B------:R3:W1:Y:S01]  /*0a00*/  SYNCS.EXCH.64 URZ, [UR4+0x138], UR6 ;  /* 0x0001380604ff75b2 */ /* 0x0006620008000100 */
[----:B------:R-:W-:Y:S01]  /*0a10*/  NOP ;  /* 0x0000000000007918 */ /* 0x000fe20000000000 */
.L_x_11:
[----:B------:R-:W2:Y:S01]  /*0a20*/  SHFL.IDX PT, R0, R87, RZ, 0x1f ;  /* 0x00001fff57007589 */ /* 0x000ea200000e0000 */
[----:B------:R-:W-:Y:S01]  /*0a30*/  NOP ;  /* 0x0000000000007918 */ /* 0x000fe20000000000 */
[----:B--2---:R-:W-:-:S13]  /*0a40*/  ISETP.NE.AND P0, PT, R0, 0x3, PT ;  /* 0x000000030000780c */ /* 0x004fda0003f05270 */
[----:B------:R-:W-:Y:S05]  /*0a50*/  @P0 BRA `(.L_x_12) ;  /* 0x00000000002c0947 */ /* 0x000fea0003800000 */
[----:B---3--:R-:W-:Y:S01]  /*0a60*/  UMOV UR4, 0x400 ;  /* 0x0000040000047882 */ /* 0x008fe20000000000 */
[----:B------:R-:W-:Y:S01]  /*0a70*/  UMOV UR5, 0x20 ;  /* 0x0000002000057882 */ /* 0x000fe20000000000 */
[----:B------:R-:W-:Y:S02]  /*0a80*/  ULEA UR6, UR58, UR4, 0x18 ;  /* 0x000000043a067291 */ /* 0x000fe4000f8ec0ff */
[----:B------:R-:W-:-:S04]  /*0a90*/  UIADD3 UR4, UPT, UPT, -UR5, 0x100000, URZ ;  /* 0x0010000005047890 */ /* 0x000fc8000fffe1ff */
[----:B------:R-:W-:Y:S02]  /*0aa0*/  USHF.L.U32 UR5, UR4, 0xb, URZ ;  /* 0x0000000b04057899 */ /* 0x000fe400080006ff */
[----:B------:R-:W-:Y:S01]  /*0ab0*/  USHF.L.U32 UR4, UR4, 0x1, URZ ;  /* 0x0000000104047899 */ /* 0x000fe200080006ff */
[----:B------:R-:W-:Y:S01]  /*0ac0*/  ELECT P0, URZ, PT ;  /* 0x0000000000ff782f */ /* 0x000fe20003800000 */
[----:B------:R-:W2:Y:S10]  /*0ad0*/  FENCE.VIEW.ASYNC.S ;  /* 0x00000000000073c6 */ /* 0x000eb40000000000 */
[----:B--2---:R2:W3:Y:S01]  /*0ae0*/  SYNCS.EXCH.64 URZ, [UR6+0x140], UR4 ;  /* 0x0001400406ff75b2 */ /* 0x0044e20008000100 */
[----:B------:R2:W1:Y:S01]  /*0af0*/  SYNCS.EXCH.64 URZ, [UR6+0x148], UR4 ;  /* 0x0001480406ff75b2 */ /* 0x0004620008000100 */
[----:B------:R-:W-:Y:S01]  /*0b00*/  NOP ;  /* 0x0000000000007918 */ /* 0x000fe20000000000 */
.L_x_12:
[----:B------:R-:W4:Y:S01]  /*0b10*/  SHFL.IDX PT, R0, R87, RZ, 0x1f ;  /* 0x00001fff57007589 */ /* 0x000f2200000e0000 */
[----:B------:R-:W-:Y:S01]  /*0b20*/  NOP ;  /* 0x0000000000007918 */ /* 0x000fe20000000000 */
[----:B----4-:R-:W-:-:S13]  /*0b30*/  ISETP.NE.AND P0, PT, R0, 0x4, PT ;  /* 0x000000040000780c */ /* 0x010fda0003f05270 */
[----:B------:R-:W-:Y:S05]  /*0b40*/  @P0 BRA `(.L_x_13) ;  /* 0x0000000000480947 */ /* 0x000fea0003800000 */
[----:B--23--:R-:W-:Y:S01]  /*0b50*/  UMOV UR4, 0x3a0 ;  /* 0x000003a000047882 */ /* 0x00cfe20000000000 */
[----:B------:R-:W-:Y:S01]  /*0b60*/  UMOV UR6, 0x400 ;  /* 0x0000040000067882 */ /* 0x000fe20000000000 */
[----:B------:R-:W-:Y:S01]  /*0b70*/  USEL UR4, UR4, 0x320, UP3 ;  /* 0x0000032004047887 */ /* 0x000fe20009800000 */
        /* <DEDUP_REMOVED lines=9> */
[----:B------:R-:W2:Y:S02]  /*0c10*/  FENCE.VIEW.ASYNC.S ;  /* 0x00000000000073c6 */ /* 0x000ea40000000000 */
[----:B--2---:R4:W2:Y:S08]  /*0c20*/  SYNCS.EXCH.64 URZ, [UR6+0x150], UR8 ;  /* 0x0001500806ff75b2 */ /* 0x0048b00008000100 */
[----:B------:R4:W3:Y:S01]  /*0c30*/  SYNCS.EXCH.64 URZ, [UR6+0x160], UR4 ;  /* 0x0001600406ff75b2 */ /* 0x0008e20008000100 */
[----:B------:R4:W1:Y:S01]  /*0c40*/  SYNCS.EXCH.64 URZ, [UR6+0x158], UR8 ;  /* 0x0001580806ff75b2 */ /* 0x0008620008000100 */
[----:B------:R4:W1:Y:S02]  /*0c50*/  SYNCS.EXCH.64 URZ, [UR6+0x168], UR4 ;  /* 0x0001680406ff75b2 */ /* 0x0008640008000100 */
[----:B----4-:R-:W-:Y:S01]  /*0c60*/  NOP ;  /* 0x0000000000007918 */ /* 0x010fe20000000000 */
.L_x_13:
[----:B------:R-:W4:Y:S01]  /*0c70*/  SHFL.IDX PT, R0, R87, RZ, 0x1f ;  /* 0x00001fff57007589 */ /* 0x000f2200000e0000 */
[----:B------:R-:W-:Y:S01]  /*0c80*/  NOP ;  /* 0x0000000000007918 */ /* 0x000fe20000000000 */
[----:B----4-:R-:W-:-:S13]  /*0c90*/  ISETP.NE.AND P0, PT, R0, 0x5, PT ;  /* 0x000000050000780c */ /* 0x010fda0003f05270 */
[----:B------:R-:W-:Y:S05]  /*0ca0*/  @P0 BRA `(.L_x_14) ;  /* 0x0000000000540947 */ /* 0x000fea0003800000 */
[----:B--23--:R-:W-:Y:S01]  /*0cb0*/  UMOV UR4, 0x400 ;  /* 0x0000040000047882 */ /* 0x00cfe20000000000 */
        /* <DEDUP_REMOVED lines=14> */
[----:B------:R4:W1:Y:S01]  /*0da0*/  SYNCS.EXCH.64 URZ, [UR4+0x198], UR8 ;  /* 0x0001980804ff75b2 */ /* 0x0008620008000100 */
[----:B------:R4:W1:Y:S01]  /*0db0*/  SYNCS.EXCH.64 URZ, [UR4+0x180], UR6 ;  /* 0x0001800604ff75b2 */ /* 0x0008620008000100 */
[----:B------:R4:W1:Y:S01]  /*0dc0*/  SYNCS.EXCH.64 URZ, [UR4+0x1a0], UR8 ;  /* 0x0001a00804ff75b2 */ /* 0x0008620008000100 */
[----:B------:R4:W1:Y:S01]  /*0dd0*/  SYNCS.EXCH.64 URZ, [UR4+0x188], UR6 ;  /* 0x0001880604ff75b2 */ /* 0x0008620008000100 */
[----:B------:R4:W1:Y:S02]  /*0de0*/  SYNCS.EXCH.64 URZ, [UR4+0x1a8], UR8 ;  /* 0x0001a80804ff75b2 */ /* 0x0008640008000100 */
[----:B----4-:R-:W-:Y:S01]  /*0df0*/  NOP ;  /* 0x0000000000007918 */ /* 0x010fe20000000000 */
.L_x_14:
[----:B------:R-:W4:Y:S01]  /*0e00*/  SHFL.IDX PT, R0, R87, RZ, 0x1f ;  /* 0x00001fff57007589 */ /* 0x000f2200000e0000 */
[----:B------:R-:W-:Y:S01]  /*0e10*/  ISETP.NE.OR P1, PT, RZ, UR13, !P1 ;  /* 0x0000000dff007c0c */ /* 0x000fe2000cf25670 */
[----:B------:R-:W-:Y:S01]  /*0e20*/  NOP ;  /* 0x0000000000007918 */ /* 0x000fe20000000000 */
[----:B----4-:R-:W-:-:S13]  /*0e30*/  ISETP.NE.AND P0, PT, R0, 0x3, PT ;  /* 0x000000030000780c */ /* 0x010fda0003f05270 */
[----:B------:R-:W-:Y:S05]  /*0e40*/  @P0 BRA `(.L_x_15) ;  /* 0x0000000000340947 */ /* 0x000fea0003800000 */
[----:B--23--:R-:W-:Y:S01]  /*0e50*/  UMOV UR4, 0x400 ;  /* 0x0000040000047882 */ /* 0x00cfe20000000000 */
[----:B------:R-:W-:Y:S01]  /*0e60*/  UMOV UR6, 0x20 ;  /* 0x0000002000067882 */ /* 0x000fe20000000000 */
[----:B------:R-:W-:Y:S02]  /*0e70*/  ULEA UR4, UR58, UR4, 0x18 ;  /* 0x000000043a047291 */ /* 0x000fe4000f8ec0ff */
[----:B------:R-:W-:-:S04]  /*0e80*/  UIADD3 UR6, UPT, UPT, -UR6, 0x100000, URZ ;  /* 0x0010000006067890 */ /* 0x000fc8000fffe1ff */
[----:B------:R-:W-:Y:S02]  /*0e90*/  USHF.L.U32 UR7, UR6, 0xb, URZ ;  /* 0x0000000b06077899 */ /* 0x000fe400080006ff */
[----:B------:R-:W-:Y:S01]  /*0ea0*/  USHF.L.U32 UR6, UR6, 0x1, URZ ;  /* 0x0000000106067899 */ /* 0x000fe200080006ff */
[----:B------:R-:W-:Y:S01]  /*0eb0*/  ELECT P0, URZ, PT ;  /* 0x0000000000ff782f */ /* 0x000fe20003800000 */
[----:B------:R-:W2:Y:S10]  /*0ec0*/  FENCE.VIEW.ASYNC.S ;  /* 0x00000000000073c6 */ /* 0x000eb40000000000 */
[----:B--2---:R4:W2:Y:S01]  /*0ed0*/  SYNCS.EXCH.64 URZ, [UR4+0x1b0], UR6 ;  /* 0x0001b00604ff75b2 */ /* 0x0048a20008000100 */
[----:B------:R4:W3:Y:S01]  /*0ee0*/  SYNCS.EXCH.64 URZ, [UR4+0x1c0], UR6 ;  /* 0x0001c00604ff75b2 */ /* 0x0008e20008000100 */
[----:B------:R4:W1:Y:S01]  /*0ef0*/  SYNCS.EXCH.64 URZ, [UR4+0x1b8], UR6 ;  /* 0x0001b80604ff75b2 */ /* 0x0008620008000100 */
[----:B------:R4:W1:Y:S02]  /*0f00*/  SYNCS.EXCH.64 URZ, [UR4+0x1c8], UR6 ;  /* 0x0001c80604ff75b2 */ /* 0x0008640008000100 */
[----:B----4-:R-:W-:Y:S01]  /*0f10*/  NOP ;  /* 0x0000000000007918 */ /* 0x010fe20000000000 */
.L_x_15:
[----:B------:R-:W-:Y:S01]  /*0f20*/  VOTEU.ALL UP0, P1 ;  /* 0x0000000000ff7886 */ /* 0x000fe20000800000 */
[----:B--23--:R-:W-:Y:S01]  /*0f30*/  UMOV UR4, 0x20 ;  /* 0x0000002000047882 */ /* 0x00cfe20000000000 */
[----:B------:R-:W2:Y:S01]  /*0f40*/  LDCU UR7, c[0x0][0x36c] ;  /* 0x00006d80ff0777ac */ /* 0x000ea20008000800 */
[----:B------:R-:W-:Y:S01]  /*0f50*/  NOP ;  /* 0x0000000000007918 */ /* 0x000fe20000000000 */
[----:B------:R-:W-:Y:S01]  /*0f60*/  LOP3.LUT R0, R97, 0x1f, RZ, 0xc0, !PT ;  /* 0x0000001f61007812 */ /* 0x000fe200078ec0ff */
[----:B------:R-:W-:Y:S01]  /*0f70*/  @!UP0 UMOV UR6, 0x400 ;  /* 0x0000040000068882 */ /* 0x000fe20000000000 */
[----:B------:R-:W-:-:S04]  /*0f80*/  @!UP0 UIADD3 UR4, UPT, UPT, -UR4, 0x100000, URZ ;  /* 0x0010000004048890 */ /* 0x000fc8000fffe1ff */
[----:B------:R-:W-:Y:S02]  /*0f90*/  @!UP0 USHF.L.U32 UR5, UR4, 0xb, URZ ;  /* 0x0000000b04058899 */ /* 0x000fe400080006ff */
[----:B------:R-:W-:Y:S02]  /*0fa0*/  @!UP0 USHF.L.U32 UR4, UR4, 0x1, URZ ;  /* 0x0000000104048899 */ /* 0x000fe400080006ff */
[----:B------:R-:W-:Y:S01]  /*0fb0*/  @!UP0 ULEA UR6, UR58, UR6, 0x18 ;  /* 0x000000063a068291 */ /* 0x000fe2000f8ec0ff */
[----:B------:R-:W-:Y:S01]  /*0fc0*/  VOTEU.ALL UP0, P1 ;  /* 0x0000000000ff7886 */ /* 0x000fe20000800000 */
[----:B------:R-:W-:Y:S02]  /*0fd0*/  UISETP.NE.AND UP4, UPT, UR13, URZ, UPT ;  /* 0x000000ff0d00728c */ /* 0x000fe4000bf85270 */
[----:B--2---:R-:W-:Y:S01]  /*0fe0*/  UISETP.EQ.U32.AND UP5, UPT, UR7, 0x1, UPT ;  /* 0x000000010700788c */ /* 0x004fe2000bfa2070 */
[----:B------:R-:W2:Y:S07]  /*0ff0*/  FENCE.VIEW.ASYNC.S ;  /* 0x00000000000073c6 */ /* 0x000eae0000000000 */
[----:B--2---:R2:W3:Y:S01]  /*1000*/  @!UP0 SYNCS.EXCH.64 URZ, [UR6+0x1d0], UR4 ;  /* 0x0001d00406ff85b2 */ /* 0x0044e20008000100 */
[----:B------:R-:W-:Y:S05]  /*1010*/  BRA.U !UP5, `(.L_x_16) ;  /* 0x000000010d087547 */ /* 0x000fea000b800000 */
[----:B-1-3--:R-:W-:Y:S01]  /*1020*/  UCGABAR_ARV ;  /* 0x00000000000079c7 */ /* 0x00afe20008000000 */
[----:B------:R-:W-:Y:S05]  /*1030*/  BRA `(.L_x_17) ;  /* 0x0000000000047947 */ /* 0x000fea0003800000 */
.L_x_16:
[----:B-1-3--:R-:W-:Y:S01]  /*1040*/  NOP ;  /* 0x0000000000007918 */ /* 0x00afe20000000000 */
.L_x_17:
[----:B------:R-:W1:Y:S01]  /*1050*/  S2UR UR19, SR_CTAID.X ;  /* 0x00000000001379c3 */ /* 0x000e620000002500 */
[----:B------:R-:W-:-:S05]  /*1060*/  CS2R.32 R88, SR_CgaSize ;  /* 0x0000000000587805 */ /* 0x000fca0000008a00 */
[----:B------:R-:W-:-:S05]  /*1070*/  IMAD R88, R88, -0xa0, RZ ;  /* 0xffffff6058587824 */ /* 0x000fca00078e02ff */
[----:B--2---:R-:W-:-:S14]  /*1080*/  R2UR UR5, R88 ;  /* 0x00000000580572ca */ /* 0x004fdc00000e0000 */
[----:B------:R-:W2:Y:S01]  /*1090*/  LDCU UR5, c[0x0][UR5+0x2b0] ;  /* 0x00005600050577ac */ /* 0x000ea20008000800 */
[----:B------:R-:W-:-:S05]  /*10a0*/  CS2R.32 R88, SR_CgaSize ;  /* 0x0000000000587805 */ /* 0x000fca0000008a00 */
[----:B------:R-:W-:-:S05]  /*10b0*/  IMAD R88, R88, -0xa0, RZ ;  /* 0xffffff6058587824 */ /* 0x000fca00078e02ff */
[----:B------:R-:W-:-:S14]  /*10c0*/  R2UR UR4, R88 ;  /* 0x00000000580472ca */ /* 0x000fdc00000e0000 */
[----:B------:R-:W3:Y:S01]  /*10d0*/  LDCU UR4, c[0x0][UR4+0x2b4] ;  /* 0x00005680040477ac */ /* 0x000ee20008000800 */
[----:B------:R-:W4:Y:S01]  /*10e0*/  S2UR UR7, SR_CTAID.Y ;  /* 0x00000000000779c3 */ /* 0x000f220000002600 */
[----:B------:R-:W-:-:S05]  /*10f0*/  CS2R.32 R88, SR_CgaSize ;  /* 0x0000000000587805 */ /* 0x000fca0000008a00 */
[----:B------:R-:W-:-:S05]  /*1100*/  IMAD R88, R88, -0xa0, RZ ;  /* 0xffffff6058587824 */ /* 0x000fca00078e02ff */
[----:B------:R-:W-:-:S14]  /*1110*/  R2UR UR8, R88 ;  /* 0x00000000580872ca */ /* 0x000fdc00000e0000 */
[----:B------:R-:W3:Y:S01]  /*1120*/  LDCU UR8, c[0x0][UR8+0x2a0] ;  /* 0x00005400080877ac */ /* 0x000ee20008000800 */
[----:B------:R-:W-:Y:S01]  /*1130*/  UISETP.GT.U32.AND UP0, UPT, UR33, 0xffff, UPT ;  /* 0x0000ffff2100788c */ /* 0x000fe2000bf04070 */
[----:B------:R-:W3:Y:S01]  /*1140*/  LDCU UR18, c[0x0][0xb24] ;  /* 0x00016480ff1277ac */ /* 0x000ee20008000800 */
[----:B------:R-:W1:Y:S01]  /*1150*/  S2UR UR36, SR_CTAID.Z ;  /* 0x00000000002479c3 */ /* 0x000e620000002700 */
[----:B------:R-:W-:-:S05]  /*1160*/  CS2R.32 R88, SR_CgaSize ;  /* 0x0000000000587805 */ /* 0x000fca0000008a00 */
[----:B------:R-:W-:-:S05]  /*1170*/  IMAD R88, R88, -0xa0, RZ ;  /* 0xffffff6058587824 */ /* 0x000fca00078e02ff */
[----:B------:R-:W-:-:S14]  /*1180*/  R2UR UR59, R88 ;  /* 0x00000000583b72ca */ /* 0x000fdc00000e0000 */
[----:B------:R-:W3:Y:S01]  /*1190*/  LDCU UR59, c[0x0][UR59+0x2a4] ;  /* 0x000054803b3b77ac */ /* 0x000ee20008000800 */
[----:B------:R-:W-:Y:S01]  /*11a0*/  USHF.L.U32 UR28, UR58, 0xa, URZ ;  /* 0x0000000a3a1c7899 */ /* 0x000fe200080006ff */
[----:B-1----:R-:W-:Y:S01]  /*11b0*/  I2FP.F32.U32 R3, UR19 ;  /* 0x0000001300037c45 */ /* 0x002fe20008201000 */
[----:B------:R-:W-:Y:S01]  /*11c0*/  UMOV UR27, 0x5 ;  /* 0x00000005001b7882 */ /* 0x000fe20000000000 */
[----:B------:R-:W1:Y:S03]  /*11d0*/  LDCU UR45, c[0x0][0xb24] ;  /* 0x00016480ff2d77ac */ /* 0x000e660008000800 */
[----:B--2---:R-:W-:Y:S01]  /*11e0*/  FMUL R3, R3, UR5 ;  /* 0x0000000503037c20 */ /* 0x004fe20008400000 */
[----:B------:R-:W-:Y:S01]  /*11f0*/  USEL UR5, UR33, 0xffff, !UP0 ;  /* 0x0000ffff21057887 */ /* 0x000fe2000c000000 */
[----:B----4-:R-:W-:Y:S01]  /*1200*/  I2FP.F32.U32 R2, UR7 ;  /* 0x0000000700027c45 */ /* 0x010fe20008201000 */
[----:B------:R-:W2:Y:S03]  /*1210*/  LDCU UR26, c[0x0][0xb30] ;  /* 0x00016600ff1a77ac */ /* 0x000ea60008000800 */
[----:B------:R-:W4:Y:S01]  /*1220*/  F2I.U32.TRUNC.NTZ R3, R3 ;  /* 0x0000000300037305 */ /* 0x000f22000020f000 */
[----:B---3--:R-:W-:Y:S01]  /*1230*/  FMUL R2, R2, UR4 ;  /* 0x0000000402027c20 */ /* 0x008fe20008400000 */
[----:B------:R-:W-:-:S02]  /*1240*/  ULOP3.LUT UR24, UR5, 0xffff, URZ, 0xc0, !UPT ;  /* 0x0000ffff05187892 */ /* 0x000fc4000f8ec0ff */
[----:B------:R-:W-:Y:S01]  /*1250*/  UISETP.GE.AND UP2, UPT, UR18, 0x1, UPT ;  /* 0x000000011200788c */ /* 0x000fe2000bf46270 */
[----:B------:R-:W-:-:S03]  /*1260*/  UMOV UR32, UR7 ;  /* 0x0000000700207c82 */ /* 0x000fc60008000000 */
[----:B------:R-:W3:Y:S01]  /*1270*/  F2I.U32.TRUNC.NTZ R2, R2 ;  /* 0x0000000200027305 */ /* 0x000ee2000020f000 */
[----:B------:R-:W-:Y:S01]  /*1280*/  UMOV UR20, UR19 ;  /* 0x0000001300147c82 */ /* 0x000fe20008000000 */
[----:B----4-:R-:W-:Y:S02]  /*1290*/  R2UR UR4, R3 ;  /* 0x00000000030472ca */ /* 0x010fe400000e0000 */
[----:B------:R-:W-:Y:S02]  /*12a0*/  PRMT R3, RZ, 0x7610, R3 ;  /* 0x00007610ff037816 */ /* 0x000fe40000000003 */
[----:B---3--:R-:W-:Y:S02]  /*12b0*/  R2UR UR6, R2 ;  /* 0x00000000020672ca */ /* 0x008fe400000e0000 */
[----:B------:R-:W-:-:S07]  /*12c0*/  PRMT R2, RZ, 0x7610, R2 ;  /* 0x00007610ff027816 */ /* 0x000fce0000000002 */
[----:B------:R-:W-:-:S04]  /*12d0*/  UIADD3 UR5, UPT, UPT, -UR4, URZ, URZ ;  /* 0x000000ff04057290 */ /* 0x000fc8000fffe1ff */
[----:B------:R-:W-:Y:S02]  /*12e0*/  UIMAD UR5, UR8, UR5, UR19 ;  /* 0x00000005080572a4 */ /* 0x000fe4000f8e0213 */
[----:B------:R-:W-:-:S04]  /*12f0*/  UIADD3 UR4, UPT, UPT, -UR6, URZ, URZ ;  /* 0x000000ff06047290 */ /* 0x000fc8000fffe1ff */
[----:B------:R-:W-:Y:S01]  /*1300*/  IMAD.U32 R88, RZ, RZ, UR5 ;  /* 0x00000005ff587e24 */ /* 0x000fe2000f8e00ff */
[----:B------:R-:W-:Y:S01]  /*1310*/  UIMAD UR59, UR59, UR4, UR7 ;  /* 0x000000043b3b72a4 */ /* 0x000fe2000f8e0207 */
[----:B-12---:R-:W-:Y:S11]  /*1320*/  BRA.U UP4, `(.L_x_18) ;  /* 0x0000000104407547 */ /* 0x006ff6000b800000 */
[----:B------:R-:W-:-:S13]  /*1330*/  R2UR UR4, R88 ;  /* 0x00000000580472ca */ /* 0x000fda00000e0000 */
[----:B------:R-:W-:Y:S02]  /*1340*/  UISETP.GT.U32.AND UP0, UPT, UR4, 0x1, UPT ;  /* 0x000000010400788c */ /* 0x000fe4000bf04070 */
[----:B------:R-:W-:Y:S02]  /*1350*/  ULOP3.LUT UR4, UR4, 0xfffffffe, URZ, 0xc0, !UPT ;  /* 0xfffffffe04047892 */ /* 0x000fe4000f8ec0ff */
[----:B------:R-:W-:Y:S02]  /*1360*/  UISETP.NE.AND UP1, UPT, UR59, URZ, UP0 ;  /* 0x000000ff3b00728c */ /* 0x000fe40008725270 */
[----:B------:R-:W-:Y:S02]  /*1370*/  UISETP.NE.AND UP0, UPT, UR59, 0x1, UP0 ;  /* 0x000000013b00788c */ /* 0x000fe40008705270 */
[----:B------:R-:W-:Y:S02]  /*1380*/  USEL UR7, URZ, 0x1, UP1 ;  /* 0x00000001ff077887 */ /* 0x000fe40008800000 */
[----:B------:R-:W-:-:S02]  /*1390*/  USEL UR6, URZ, 0x4, UP0 ;  /* 0x00000004ff067887 */ /* 0x000fc40008000000 */
[----:B------:R-:W-:Y:S02]  /*13a0*/  USEL UR5, URZ, 0x2, UP1 ;  /* 0x00000002ff057887 */ /* 0x000fe40008800000 */
[----:B------:R-:W-:Y:S02]  /*13b0*/  ULEA UR4, UR59, UR4, 0x1 ;  /* 0x000000043b047291 */ /* 0x000fe4000f8e08ff */
[----:B------:R-:W-:Y:S02]  /*13c0*/  USEL UR8, URZ, 0x8, UP0 ;  /* 0x00000008ff087887 */ /* 0x000fe40008000000 */
[----:B------:R-:W-:-:S03]  /*13d0*/  UIADD3 UR5, UPT, UPT, UR5, UR6, UR7 ;  /* 0x0000000605057290 */ /* 0x000fc6000fffe007 */
[----:B------:R-:W-:Y:S01]  /*13e0*/  UMOV UR6, 0x3 ;  /* 0x0000000300067882 */ /* 0x000fe20000000000 */
[----:B------:R-:W-:Y:S02]  /*13f0*/  UIADD3 UR5, UPT, UPT, UR5, UR8, URZ ;  /* 0x0000000805057290 */ /* 0x000fe4000fffe0ff */
[----:B------:R-:W-:-:S04]  /*1400*/  USHF.L.U32 UR4, UR6, UR4, URZ ;  /* 0x0000000406047299 */ /* 0x000fc800080006ff */
[----:B------:R-:W-:Y:S02]  /*1410*/  MOV R3, UR5 ;  /* 0x0000000500037c02 */ /* 0x000fe40008000f00 */
[----:B------:R-:W-:Y:S02]  /*1420*/  IMAD.U32 R2, RZ, RZ, UR4 ;  /* 0x00000004ff027e24 */ /* 0x000fe4000f8e00ff */
.L_x_18:
[----:B------:R-:W-:Y:S05]  /*1430*/  BRA.U !UP2, `(.L_x_19) ;  /* 0x000000010ad07547 */ /* 0x000fea000b800000 */
[----:B------:R-:W1:Y:S01]  /*1440*/  LDCU.128 UR20, c[0x0][0xb10] ;  /* 0x00016200ff1477ac */ /* 0x000e620008000c00 */
[----:B------:R-:W2:Y:S01]  /*1450*/  LDCU UR12, c[0x0][0x370] ;  /* 0x00006e00ff0c77ac */ /* 0x000ea20008000800 */
[----:B------:R-:W3:Y:S01]  /*1460*/  LDCU UR5, c[0x0][0x374] ;  /* 0x00006e80ff0577ac */ /* 0x000ee20008000800 */
[----:B------:R-:W4:Y:S01]  /*1470*/  LDCU UR25, c[0x0][0xb0c] ;  /* 0x00016180ff1977ac */ /* 0x000f220008000800 */
[----:B------:R-:W4:Y:S01]  /*1480*/  LDCU UR4, c[0x0][0xb20] ;  /* 0x00016400ff0477ac */ /* 0x000f220008000800 */
[----:B------:R-:W4:Y:S01]  /*1490*/  LDCU.64 UR16, c[0x0][0xb28] ;  /* 0x00016500ff1077ac */ /* 0x000f220008000a00 */
[----:B-1----:R-:W-:Y:S02]  /*14a0*/  UISETP.NE.AND UP0, UPT, UR22, 0x1, UPT ;  /* 0x000000011600788c */ /* 0x002fe4000bf05270 */
[----:B---3--:R-:W-:Y:S02]  /*14b0*/  UIMAD.WIDE.U32 UR6, UR5, UR23, URZ ;  /* 0x00000017050672a5 */ /* 0x008fe4000f8e00ff */
[----:B--2---:R-:W-:-:S02]  /*14c0*/  UIMAD.WIDE.U32 UR8, UR12, UR20, URZ ;  /* 0x000000140c0872a5 */ /* 0x004fc4000f8e00ff */
[----:B----4-:R-:W-:Y:S02]  /*14d0*/  UISETP.NE.AND UP1, UPT, UR25, 0x1, UPT ;  /* 0x000000011900788c */ /* 0x010fe4000bf25270 */
[----:B------:R-:W-:Y:S01]  /*14e0*/  UISETP.NE.AND UP2, UPT, UR18, 0x1, UPT ;  /* 0x000000011200788c */ /* 0x000fe2000bf45270 */
[----:B------:R-:W-:Y:S02]  /*14f0*/  UMOV UR6, UR7 ;  /* 0x0000000700067c82 */ /* 0x000fe40008000000 */
[----:B------:R-:W-:Y:S01]  /*1500*/  UMOV UR8, UR9 ;  /* 0x0000000900087c82 */ /* 0x000fe20008000000 */
[----:B------:R-:W-:Y:S02]  /*1510*/  @UP0 USHF.R.U32.HI UR5, URZ, UR4, UR6 ;  /* 0x00000004ff050299 */ /* 0x000fe40008011606 */
[----:B------:R-:W-:Y:S02]  /*1520*/  UIMAD.WIDE.U32 UR14, UR32, UR23, URZ ;  /* 0x00000017200e72a5 */ /* 0x000fe4000f8e00ff */
[----:B------:R-:W-:-:S02]  /*1530*/  UIMAD.WIDE.U32 UR6, UR5, UR16, URZ ;  /* 0x00000010050672a5 */ /* 0x000fc4000f8e00ff */
[----:B------:R-:W-:Y:S02]  /*1540*/  @UP1 USHF.R.U32.HI UR12, URZ, UR21, UR8 ;  /* 0x00000015ff0c1299 */ /* 0x000fe40008011608 */
[----:B------:R-:W-:Y:S02]  /*1550*/  UIMAD.WIDE.U32 UR10, UR19, UR20, URZ ;  /* 0x00000014130a72a5 */ /* 0x000fe4000f8e00ff */
[----:B------:R-:W-:Y:S01]  /*1560*/  UIMAD.WIDE.U32 UR8, UR12, UR16, URZ ;  /* 0x000000100c0872a5 */ /* 0x000fe2000f8e00ff */
[----:B------:R-:W-:Y:S01]  /*1570*/  UMOV UR14, UR15 ;  /* 0x0000000f000e7c82 */ /* 0x000fe20008000000 */
[----:B------:R-:W-:Y:S01]  /*1580*/  UMOV UR6, UR7 ;  /* 0x0000000700067c82 */ /* 0x000fe20008000000 */
[----:B------:R-:W-:Y:S02]  /*1590*/  USHF.R.U32.HI UR14, URZ, UR4, UR14 ;  /* 0x00000004ff0e7299 */ /* 0x000fe4000801160e */
[----:B------:R-:W-:Y:S01]  /*15a0*/  @UP2 USHF.R.U32.HI UR5, URZ, UR17, UR6 ;  /* 0x00000011ff052299 */ /* 0x000fe20008011606 */
[----:B------:R-:W-:-:S02]  /*15b0*/  UMOV UR10, UR11 ;  /* 0x0000000b000a7c82 */ /* 0x000fc40008000000 */
[----:B------:R-:W-:Y:S01]  /*15c0*/  UMOV UR6, UR9 ;  /* 0x0000000900067c82 */ /* 0x000fe20008000000 */
[----:B------:R-:W-:Y:S02]  /*15d0*/  USHF.R.U32.HI UR10, URZ, UR21, UR10 ;  /* 0x00000015ff0a7299 */ /* 0x000fe4000801160a */
[----:B------:R-:W-:Y:S02]  /*15e0*/  @UP2 USHF.R.U32.HI UR12, URZ, UR17, UR6 ;  /* 0x00000011ff0c2299 */ /* 0x000fe40008011606 */
[----:B------:R-:W-:Y:S02]  /*15f0*/  USEL UR4, UR32, UR14, !UP0 ;  /* 0x0000000e20047287 */ /* 0x000fe4000c000000 */
[----:B------:R-:W-:Y:S02]  /*1600*/  UIMAD UR6, UR5, UR18, URZ ;  /* 0x00000012050672a4 */ /* 0x000fe4000f8e02ff */
[----:B------:R-:W-:Y:S02]  /*1610*/  USEL UR5, UR19, UR10, !UP1 ;  /* 0x0000000a13057287 */ /* 0x000fe4000c800000 */
[----:B------:R-:W-:-:S02]  /*1620*/  UIMAD UR8, UR12, UR18, URZ ;  /* 0x000000120c0872a4 */ /* 0x000fc4000f8e02ff */
[----:B------:R-:W-:Y:S02]  /*1630*/  UISETP.GE.AND UP0, UPT, UR4, UR6, UPT ;  /* 0x000000060400728c */ /* 0x000fe4000bf06270 */
[----:B------:R-:W-:Y:S02]  /*1640*/  UIMAD.WIDE.U32 UR6, UR4, UR16, URZ ;  /* 0x00000010040672a5 */ /* 0x000fe4000f8e00ff */
[----:B------:R-:W-:Y:S02]  /*1650*/  UISETP.GE.OR UP0, UPT, UR5, UR8, UP0 ;  /* 0x000000080500728c */ /* 0x000fe40008706670 */
[----:B------:R-:W-:Y:S02]  /*1660*/  UIMAD.WIDE.U32 UR8, UR5, UR16, URZ ;  /* 0x00000010050872a5 */ /* 0x000fe4000f8e00ff */
[----:B------:R-:W-:Y:S02]  /*1670*/  USHF.R.U32.HI UR7, URZ, UR17, UR7 ;  /* 0x00000011ff077299 */ /* 0x000fe40008011607 */
[----:B------:R-:W-:-:S02]  /*1680*/  UIADD3 UR10, UPT, UPT, -UR4, URZ, URZ ;  /* 0x000000ff040a7290 */ /* 0x000fc4000fffe1ff */
[----:B------:R-:W-:Y:S02]  /*1690*/  USEL UR7, UR4, UR7, !UP2 ;  /* 0x0000000704077287 */ /* 0x000fe4000d000000 */
[----:B------:R-:W-:Y:S01]  /*16a0*/  UIADD3 UR20, UPT, UPT, -UR5, URZ, URZ ;  /* 0x000000ff05147290 */ /* 0x000fe2000fffe1ff */
[----:B------:R-:W-:Y:S01]  /*16b0*/  @!UP0 UMOV UR6, UR9 ;  /* 0x0000000900068c82 */ /* 0x000fe20008000000 */
[----:B------:R-:W-:Y:S02]  /*16c0*/  UIADD3 UR8, UPT, UPT, -UR7, URZ, URZ ;  /* 0x000000ff07087290 */ /* 0x000fe4000fffe1ff */
[----:B------:R-:W-:Y:S02]  /*16d0*/  @!UP0 USHF.R.U32.HI UR6, URZ, UR17, UR6 ;  /* 0x00000011ff068299 */ /* 0x000fe40008011606 */
[----:B------:R-:W-:Y:S02]  /*16e0*/  UIMAD UR8, UR18, UR8, UR4 ;  /* 0x00000008120872a4 */ /* 0x000fe4000f8e0204 */
[----:B------:R-:W-:-:S02]  /*16f0*/  @!UP0 USEL UR6, UR5, UR6, !UP2 ;  /* 0x0000000605068287 */ /* 0x000fc4000d000000 */
[----:B------:R-:W-:Y:S02]  /*1700*/  UIMAD UR32, UR22, UR10, UR32 ;  /* 0x0000000a162072a4 */ /* 0x000fe4000f8e0220 */
[----:B------:R-:W-:Y:S02]  /*1710*/  @!UP0 UIADD3 UR7, UPT, UPT, UR7, -UR6, URZ ;  /* 0x8000000607078290 */ /* 0x000fe4000fffe0ff */
[----:B------:R-:W-:Y:S02]  /*1720*/  @!UP0 UIMAD UR6, UR8, UR12, UR6 ;  /* 0x0000000c080682a4 */ /* 0x000fe4000f8e0206 */
[----:B------:R-:W-:Y:S02]  /*1730*/  @!UP0 UIMAD UR4, UR7, UR18, UR5 ;  /* 0x00000012070482a4 */ /* 0x000fe4000f8e0205 */
[----:B------:R-:W-:Y:S02]  /*1740*/  UIMAD UR20, UR25, UR20, UR19 ;  /* 0x00000014191472a4 */ /* 0x000fe4000f8e0213 */
[----:B------:R-:W-:Y:S01]  /*1750*/  UIMAD UR32, UR4, UR22, UR32 ;  /* 0x00000016042072a4 */ /* 0x000fe2000f8e0220 */
[----:B------:R-:W-:-:S02]  /*1760*/  @!UP0 UMOV UR5, UR6 ;  /* 0x0000000600058c82 */ /* 0x000fc40008000000 */
[----:B------:R-:W-:-:S12]  /*1770*/  UIMAD UR20, UR5, UR25, UR20 ;  /* 0x00000019051472a4 */ /* 0x000fd8000f8e0214 */
.L_x_19:
[----:B------:R-:W-:Y:S02]  /*1780*/  UISETP.NE.AND UP1, UPT, UR26, 0x1, UPT ;  /* 0x000000011a00788c */ /* 0x000fe4000bf25270 */
[----:B------:R-:W-:Y:S02]  /*1790*/  UISETP.NE.AND UP0, UPT, UR13, 0x2, UPT ;  /* 0x000000020d00788c */ /* 0x000fe4000bf05270 */
[----:B------:R-:W-:Y:S02]  /*17a0*/  ULOP3.LUT UR28, UR28, 0x800, URZ, 0xc0, !UPT ;  /* 0x000008001c1c7892 */ /* 0x000fe4000f8ec0ff */
[----:B------:R-:W-:-:S03]  /*17b0*/  USHF.L.U32 UR24, UR27, UR24, URZ ;  /* 0x000000181b187299 */ /* 0x000fc600080006ff */
[----:B------:R-:W-:Y:S09]  /*17c0*/  BRA.U UP1, `(.L_x_20) ;  /* 0x0000000101447547 */ /* 0x000ff2000b800000 */
[----:B------:R-:W1:Y:S01]  /*17d0*/  LDCU.128 UR8, c[0x0][0xb10] ;  /* 0x00016200ff0877ac */ /* 0x000e620008000c00 */
[----:B------:R-:W2:Y:S01]  /*17e0*/  LDCU UR12, c[0x0][0xb0c] ;  /* 0x00016180ff0c77ac */ /* 0x000ea20008000800 */
[----:B------:R-:W3:Y:S01]  /*17f0*/  LDCU UR14, c[0x0][0xb20] ;  /* 0x00016400ff0e77ac */ /* 0x000ee20008000800 */
[----:B-1----:R-:W-:Y:S02]  /*1800*/  UIMAD.WIDE.U32 UR6, UR20, UR8, URZ ;  /* 0x00000008140672a5 */ /* 0x002fe4000f8e00ff */
[----:B------:R-:W-:Y:S02]  /*1810*/  UIMAD.WIDE.U32 UR4, UR32, UR11, URZ ;  /* 0x0000000b200472a5 */ /* 0x000fe4000f8e00ff */
[----:B--2---:R-:W-:Y:S02]  /*1820*/  UISETP.NE.AND UP2, UPT, UR12, 0x1, UPT ;  /* 0x000000010c00788c */ /* 0x004fe4000bf45270 */
[----:B------:R-:W-:Y:S01]  /*1830*/  UISETP.NE.AND UP1, UPT, UR10, 0x1, UPT ;  /* 0x000000010a00788c */ /* 0x000fe2000bf25270 */
[----:B------:R-:W-:-:S02]  /*1840*/  UMOV UR6, UR7 ;  /* 0x0000000700067c82 */ /* 0x000fc40008000000 */
[----:B------:R-:W-:Y:S01]  /*1850*/  UMOV UR4, UR5 ;  /* 0x0000000500047c82 */ /* 0x000fe20008000000 */
[----:B------:R-:W-:Y:S02]  /*1860*/  USHF.R.U32.HI UR6, URZ, UR9, UR6 ;  /* 0x00000009ff067299 */ /* 0x000fe40008011606 */
[----:B---3--:R-:W-:Y:S02]  /*1870*/  USHF.R.U32.HI UR4, URZ, UR14, UR4 ;  /* 0x0000000eff047299 */ /* 0x008fe40008011604 */
[----:B------:R-:W-:Y:S02]  /*1880*/  USEL UR5, UR20, UR6, !UP2 ;  /* 0x0000000614057287 */ /* 0x000fe4000d000000 */
[----:B------:R-:W-:-:S04]  /*1890*/  USEL UR4, UR32, UR4, !UP1 ;  /* 0x0000000420047287 */ /* 0x000fc8000c800000 */
[----:B------:R-:W-:Y:S02]  /*18a0*/  UIADD3 UR6, UPT, UPT, -UR4, UR5, URZ ;  /* 0x0000000504067290 */ /* 0x000fe4000fffe1ff */
[----:B------:R-:W-:Y:S02]  /*18b0*/  UIADD3 UR4, UPT, UPT, UR4, -UR5, URZ ;  /* 0x8000000504047290 */ /* 0x000fe4000fffe0ff */
[----:B------:R-:W-:Y:S02]  /*18c0*/  UIMAD UR32, UR6, UR10, UR32 ;  /* 0x0000000a062072a4 */ /* 0x000fe4000f8e0220 */
[----:B------:R-:W-:-:S12]  /*18d0*/  UIMAD UR20, UR4, UR12, UR20 ;  /* 0x0000000c041472a4 */ /* 0x000fd8000f8e0214 */
.L_x_20:
[----:B------:R-:W-:Y:S05]  /*18e0*/  BRA.U !UP5, `(.L_x_21) ;  /* 0x000000010d0c7547 */ /* 0x000fea000b800000 */
[----:B------:R-:W-:Y:S01]  /*18f0*/  UCGABAR_WAIT ;  /* 0x0000000000007dc7 */ /* 0x000fe20008000000 */
[----:B------:R-:W-:Y:S01]  /*1900*/  CCTL.IVALL ;  /* 0x00000000ff00798f */ /* 0x000fe20002000000 */
[----:B------:R-:W-:Y:S05]  /*1910*/  BRA `(.L_x_22) ;  /* 0x0000000000047947 */ /* 0x000fea0003800000 */
.L_x_21:
[----:B------:R-:W-:Y:S06]  /*1920*/  BAR.SYNC.DEFER_BLOCKING 0x0 ;  /* 0x0000000000007b1d */ /* 0x000fec0000010000 */
.L_x_22:
[----:B------:R-:W-:Y:S05]  /*1930*/  BRA.U UP0, `(.L_x_23) ;  /* 0x00000019008c7547 */ /* 0x000fea000b800000 */
[----:B------:R-:W1:Y:S01]  /*1940*/  LDCU UR6, c[0x0][0x38c] ;  /* 0x00007180ff0677ac */ /* 0x000e620008000800 */
[----:B------:R-:W-:Y:S01]  /*1950*/  PLOP3.LUT P1, PT, PT, PT, UP3, 0x80, 0x8 ;  /* 0x000000000008781c */ /* 0x000fe20003f2f038 */
[----:B------:R-:W-:Y:S01]  /*1960*/  IMAD.MOV.U32 R12, RZ, RZ, 0x1 ;  /* 0x00000001ff0c7424 */ /* 0x000fe200078e00ff */
[----:B------:R-:W-:Y:S01]  /*1970*/  ISETP.NE.AND P2, PT, R0, RZ, P3 ;  /* 0x000000ff0000720c */ /* 0x000fe20001f45270 */
[----:B------:R-:W-:Y:S01]  /*1980*/  USHF.L.U32 UR7, UR19, 0x6, URZ ;  /* 0x0000000613077899 */ /* 0x000fe200080006ff */
[----:B------:R-:W-:Y:S01]  /*1990*/  PLOP3.LUT P1, PT, P1, PT, PT, 0x8, 0x80 ;  /* 0x000000000080781c */ /* 0x000fe20000f2e170 */
[----:B------:R-:W-:Y:S01]  /*19a0*/  UMOV UR8, 0x400 ;  /* 0x0000040000087882 */ /* 0x000fe20000000000 */
[----:B------:R-:W-:Y:S01]  /*19b0*/  UISETP.NE.AND UP1, UPT, UR13, URZ, UPT ;  /* 0x000000ff0d00728c */ /* 0x000fe2000bf25270 */
[----:B------:R-:W-:Y:S01]  /*19c0*/  CS2R R10, SRZ ;  /* 0x00000000000a7805 */ /* 0x000fe2000001ff00 */
[----:B------:R-:W-:Y:S01]  /*19d0*/  USHF.L.U32 UR46, UR19, 0x7, URZ ;  /* 0x00000007132e7899 */ /* 0x000fe200080006ff */
[----:B------:R-:W-:Y:S01]  /*19e0*/  IMAD.MOV.U32 R9, RZ, RZ, RZ ;  /* 0x000000ffff097224 */ /* 0x000fe200078e00ff */
[----:B------:R-:W-:Y:S01]  /*19f0*/  ULEA UR13, UR58, UR8, 0x18 ;  /* 0x000000083a0d7291 */ /* 0x000fe2000f8ec0ff */
[----:B------:R-:W-:Y:S01]  /*1a00*/  IMAD.MOV.U32 R8, RZ, RZ, 0x1 ;  /* 0x00000001ff087424 */ /* 0x000fe200078e00ff */
[----:B------:R-:W2:Y:S01]  /*1a10*/  LDCU UR39, c[0x0][0x370] ;  /* 0x00006e00ff2777ac */ /* 0x000ea20008000800 */
[----:B------:R-:W3:Y:S01]  /*1a20*/  LDCU.64 UR26, c[0x0][0x348] ;  /* 0x00006900ff1a77ac */ /* 0x000ee20008000a00 */
[----:B-1----:R-:W-:-:S02]  /*1a30*/  UIADD3 UR5, UPT, UPT, UR6, 0x3f, URZ ;  /* 0x0000003f06057890 */ /* 0x002fc4000fffe0ff */
[----:B------:R-:W-:Y:S02]  /*1a40*/  UIADD3 UR47, UPT, UPT, UR6, 0x7e, URZ ;  /* 0x0000007e062f7890 */ /* 0x000fe4000fffe0ff */
[----:B------:R-:W-:Y:S01]  /*1a50*/  USHF.R.S32.HI UR4, URZ, 0x1f, UR5 ;  /* 0x0000001fff047899 */ /* 0x000fe20008011405 */
[----:B------:R-:W1:Y:S03]  /*1a60*/  LDCU UR38, c[0x0][0x374] ;  /* 0x00006e80ff2677ac */ /* 0x000e660008000800 */
[----:B------:R-:W-:Y:S02]  /*1a70*/  ULEA.HI UR4, UR4, UR5, URZ, 0x6 ;  /* 0x0000000504047291 */ /* 0x000fe4000f8f30ff */
[----:B------:R-:W-:Y:S02]  /*1a80*/  UIADD3 UR5, UPT, UPT, UR6, -0x1, URZ ;  /* 0xffffffff06057890 */ /* 0x000fe4000fffe0ff */
[----:B------:R-:W-:-:S02]  /*1a90*/  USHF.R.S32.HI UR41, URZ, 0x6, UR4 ;  /* 0x00000006ff297899 */ /* 0x000fc40008011404 */
[----:B------:R-:W-:Y:S02]  /*1aa0*/  UISETP.GE.U32.AND UP2, UPT, UR5, -0x7f, UPT ;  /* 0xffffff810500788c */ /* 0x000fe4000bf46070 */
[----:B------:R-:W-:Y:S02]  /*1ab0*/  UISETP.LT.U32.AND UP0, UPT, UR41, 0x10, UPT ;  /* 0x000000102900788c */ /* 0x000fe4000bf01070 */
[----:B------:R-:W-:Y:S02]  /*1ac0*/  ULOP3.LUT UR5, UR7, 0x40, URZ, 0xc0, !UPT ;  /* 0x0000004007057892 */ /* 0x000fe4000f8ec0ff */
[----:B------:R-:W-:Y:S02]  /*1ad0*/  USEL UR40, UR41, 0x10, UP0 ;  /* 0x0000001029287887 */ /* 0x000fe40008000000 */
[----:B------:R-:W-:Y:S02]  /*1ae0*/  ULOP3.LUT UR46, UR46, 0x80, URZ, 0xc0, !UPT ;  /* 0x000000802e2e7892 */ /* 0x000fe4000f8ec0ff */
[----:B------:R-:W-:-:S02]  /*1af0*/  UIADD3 UR4, UPT, UPT, UR40, -0x1, URZ ;  /* 0xffffffff28047890 */ /* 0x000fc4000fffe0ff */
[----:B------:R-:W-:Y:S02]  /*1b00*/  @UP2 UIADD3 UR4, UPT, UPT, UR40, URZ, URZ ;  /* 0x000000ff28042290 */ /* 0x000fe4000fffe0ff */
[----:B------:R-:W-:Y:S02]  /*1b10*/  USEL UR21, UR53, 0x2, UP1 ;  /* 0x0000000235157887 */ /* 0x000fe40008800000 */
[----:B------:R-:W-:Y:S02]  /*1b20*/  UIADD3 UR30, UPT, UPT, UR13, 0x6400, UR28 ;  /* 0x000064000d1e7890 */ /* 0x000fe4000fffe01c */
[----:B------:R-:W-:Y:S02]  /*1b30*/  ULEA.HI UR43, UR28, UR5, URZ, 0x1a ;  /* 0x000000051c2b7291 */ /* 0x000fe4000f8fd0ff */
[----:B------:R-:W-:Y:S02]  /*1b40*/  UIADD3 UR44, UPT, UPT, UR41, -UR40, URZ ;  /* 0x80000028292c7290 */ /* 0x000fe4000fffe0ff */
[----:B------:R-:W-:-:S02]  /*1b50*/  UIADD3 UR29, UPT, UPT, UR4, 0x1, URZ ;  /* 0x00000001041d7890 */ /* 0x000fc4000fffe0ff */
[----:B------:R-:W-:Y:S01]  /*1b60*/  UIADD3 UR42, UPT, UPT, -UR4, URZ, URZ ;  /* 0x000000ff042a7290 */ /* 0x000fe2000fffe1ff */
[----:B-123--:R-:W-:-:S11]  /*1b70*/  UMOV UR6, URZ ;  /* 0x000000ff00067c82 */ /* 0x00efd60008000000 */
.L_x_43:
[----:B------:R-:W-:-:S09]  /*1b80*/  UISETP.NE.AND UP0, UPT, UR58, URZ, UPT ;  /* 0x000000ff3a00728c */ /* 0x000fd2000bf05270 */
[----:B-1----:R-:W-:Y:S05]  /*1b90*/  BRA.U UP0, `(.L_x_24) ;  /* 0x0000000100287547 */ /* 0x002fea000b800000 */
[----:B------:R-:W-:Y:S02]  /*1ba0*/  LEA R0, R9, UR13, 0x3 ;  /* 0x0000000d09007c11 */ /* 0x000fe4000f8e18ff */
[----:B------:R-:W-:-:S04]  /*1bb0*/  SHF.L.U32 R3, R8, 0x1f, RZ ;  /* 0x0000001f08037819 */ /* 0x000fc800000006ff */
[----:B------:R-:W1:Y:S02]  /*1bc0*/  SYNCS.PHASECHK.TRANS64.TRYWAIT P0, [R0+URZ+0x1c0], R3 ;  /* 0x0001c003000075a7 */ /* 0x000e6400080011ff */
[----:B-1----:R-:W-:Y:S05]  /*1bd0*/  @!P0 BRA `(.L_x_25) ;  /* 0x0000008800a48947 */ /* 0x002fea0003800000 */
.L_x_156:
[----:B------:R2:W-:Y:S01]  /*1be0*/  SYNCS.ARRIVE.TRANS64.A1T0 RZ, [R0+URZ+0x1b0], RZ ;  /* 0x0001b0ff00ff79a7 */ /* 0x0005e200081000ff */
[----:B------:R-:W-:-:S05]  /*1bf0*/  VIADD R9, R9, 0x1 ;  /* 0x0000000109097836 */ /* 0x000fca0000000000 */
[----:B------:R-:W-:-:S04]  /*1c00*/  ISETP.NE.AND P0, PT, R9, 0x2, PT ;  /* 0x000000020900780c */ /* 0x000fc80003f05270 */
[----:B-1----:R-:W-:Y:S02]  /*1c10*/  SEL R3, RZ, 0x1, P0 ;  /* 0x00000001ff037807 */ /* 0x002fe40000000000 */
[----:B------:R-:W-:Y:S02]  /*1c20*/  SEL R9, R9, RZ, P0 ;  /* 0x000000ff09097207 */ /* 0x000fe40000000000 */
[----:B------:R-:W-:-:S07]  /*1c30*/  LOP3.LUT R8, R8, R3, RZ, 0x3c, !PT ;  /* 0x0000000308087212 */ /* 0x000fce00078e3cff */
.L_x_24:
[----:B------:R-:W-:Y:S01]  /*1c40*/  ULEA UR4, UR6, UR13, 0x3 ;  /* 0x0000000d06047291 */ /* 0x000fe2000f8e18ff */
[----:B--2---:R-:W-:Y:S01]  /*1c50*/  SHF.L.U32 R0, R12, 0x1f, RZ ;  /* 0x0000001f0c007819 */ /* 0x004fe200000006ff */
[----:B------:R-:W-:Y:S02]  /*1c60*/  UISETP.GE.U32.AND UP0, UPT, UR47, 0x7f, UPT ;  /* 0x0000007f2f00788c */ /* 0x000fe4000bf06070 */
[----:B------:R-:W-:Y:S01]  /*1c70*/  ULEA UR11, UR32, UR46, 0x8 ;  /* 0x0000002e200b7291 */ /* 0x000fe2000f8e40ff */
[----:B------:R-:W-:-:S04]  /*1c80*/  UMOV UR7, URZ ;  /* 0x000000ff00077c82 */ /* 0x000fc80008000000 */
[----:B------:R1:W2:Y:S01]  /*1c90*/  SYNCS.PHASECHK.TRANS64.TRYWAIT P0, [UR4+0x80], R0 ;  /* 0x00008000ff0075a7 */ /* 0x0002a20008001104 */
[----:B------:R-:W-:-:S04]  /*1ca0*/  ULEA.HI UR4, UR20, UR20, URZ, 0x1 ;  /* 0x0000001414047291 */ /* 0x000fc8000f8f08ff */
[----:B------:R-:W-:-:S04]  /*1cb0*/  USHF.L.U32 UR4, UR4, 0x6, URZ ;  /* 0x0000000604047899 */ /* 0x000fc800080006ff */
[----:B------:R-:W-:-:S04]  /*1cc0*/  ULOP3.LUT UR35, UR4, 0xffffff80, URZ, 0xc0, !UPT ;  /* 0xffffff8004237892 */ /* 0x000fc8000f8ec0ff */
[----:B------:R-:W-:Y:S01]  /*1cd0*/  UIADD3 UR35, UPT, UPT, UR43, UR35, URZ ;  /* 0x000000232b237290 */ /* 0x000fe2000fffe0ff */
[----:B------:R-:W-:Y:S11]  /*1ce0*/  BRA.U !UP0, `(.L_x_26) ;  /* 0x0000000108c47547 */ /* 0x000ff6000b800000 */
[----:B------:R-:W-:Y:S01]  /*1cf0*/  UMOV UR16, UR42 ;  /* 0x0000002a00107c82 */ /* 0x000fe20008000000 */
[----:B------:R-:W-:Y:S01]  /*1d00*/  UMOV UR4, UR6 ;  /* 0x0000000600047c82 */ /* 0x000fe20008000000 */
[----:B------:R-:W-:-:S05]  /*1d10*/  UMOV UR34, URZ ;  /* 0x000000ff00227c82 */ /* 0x000fca0008000000 */
.L_x_32:
[----:B------:R-:W-:Y:S01]  /*1d20*/  ULEA UR33, UR4, UR13, 0x3 ;  /* 0x0000000d04217291 */ /* 0x000fe2000f8e18ff */
[----:B------:R-:W-:Y:S01]  /*1d30*/  @P3 MOV R2, 0x6000 ;  /* 0x0000600000023802 */ /* 0x000fe20000000f00 */
[----:B--234-:R-:W-:Y:S10]  /*1d40*/  @P0 BRA `(.L_x_27) ;  /* 0x00000000000c0947 */ /* 0x01cff40003800000 */
[----:B------:R-:W-:-:S04]  /*1d50*/  SHF.L.U32 R3, R12, 0x1f, RZ ;  /* 0x0000001f0c037819 */ /* 0x000fc800000006ff */
[----:B------:R-:W2:Y:S02]  /*1d60*/  SYNCS.PHASECHK.TRANS64.TRYWAIT P0, [UR33+0x80], R3 ;  /* 0x00008003ff0075a7 */ /* 0x000ea40008001121 */
[----:B--2---:R-:W-:Y:S05]  /*1d70*/  @!P0 BRA `(.L_x_28) ;  /* 0x0000008800508947 */ /* 0x004fea0003800000 */
.L_x_27:
[----:B------:R2:W-:Y:S01]  /*1d80*/  @P3 SYNCS.ARRIVE.TRANS64 RZ, [UR33], R2 ;  /* 0x00000002ffff39a7 */ /* 0x0005e20008000021 */
[----:B------:R-:W-:Y:S02]  /*1d90*/  ULOP3.LUT UR5, UR21, 0x2, URZ, 0xfc, !UPT ;  /* 0x0000000215057892 */ /* 0x000fe4000f8efcff */
[----:B------:R-:W-:Y:S02]  /*1da0*/  UIADD3 UR16, UPT, UPT, UR16, 0x1, URZ ;  /* 0x0000000110107890 */ /* 0x000fe4000fffe0ff */
[----:B------:R-:W-:Y:S02]  /*1db0*/  UISETP.NE.AND UP0, UPT, UR5, 0x2, UPT ;  /* 0x000000020500788c */ /* 0x000fe4000bf05270 */
[----:B------:R-:W-:-:S07]  /*1dc0*/  UISETP.NE.AND UP2, UPT, UR16, 0x1, UPT ;  /* 0x000000011000788c */ /* 0x000fce000bf45270 */
[----:B------:R-:W-:Y:S05]  /*1dd0*/  BRA.U UP0, `(.L_x_29) ;  /* 0x0000000100047547 */ /* 0x000fea000b800000 */
[----:B------:R-:W-:Y:S05]  /*1de0*/  BPT.TRAP 0x1 ;  /* 0x000000040000795c */ /* 0x000fea0000300000 */
.L_x_29:
[----:B------:R-:W-:Y:S04]  /*1df0*/  BSSY.RECONVERGENT B0, `(.L_x_30) ;  /* 0x0000003000007945 */ /* 0x000fe80003800200 */
[----:B------:R-:W-:Y:S05]  /*1e00*/  @!P2 BRA `(.L_x_31) ;  /* 0x000000000004a947 */ /* 0x000fea0003800000 */
[----:B------:R-:W-:Y:S05]  /*1e10*/  BPT.TRAP 0x1 ;  /* 0x000000040000795c */ /* 0x000fea0000300000 */
.L_x_31:
[----:B------:R-:W-:Y:S05]  /*1e20*/  BSYNC.RECONVERGENT B0 ;  /* 0x0000000000007941 */ /* 0x000fea0003800200 */
.L_x_30:
[----:B------:R-:W-:Y:S02]  /*1e30*/  UIADD3 UR5, UPT, UPT, UR4, 0x1, URZ ;  /* 0x0000000104057890 */ /* 0x000fe4000fffe0ff */
[----:B------:R-:W-:Y:S02]  /*1e40*/  ULEA UR32, UR4, UR28, 0xc ;  /* 0x0000001c04207291 */ /* 0x000fe4000f8e60ff */
[----:B------:R-:W-:Y:S02]  /*1e50*/  UISETP.NE.AND UP0, UPT, UR5, 0x10, UPT ;  /* 0x000000100500788c */ /* 0x000fe4000bf05270 */
[----:B------:R-:W-:Y:S02]  /*1e60*/  UIADD3 UR14, UP1, UPT, UR26, 0x80, URZ ;  /* 0x000000801a0e7890 */ /* 0x000fe4000ff3e0ff */
[----:B------:R-:W-:Y:S02]  /*1e70*/  USEL UR7, URZ, 0x1, UP0 ;  /* 0x00000001ff077887 */ /* 0x000fe40008000000 */
[----:B------:R-:W-:-:S02]  /*1e80*/  USEL UR6, UR5, URZ, UP0 ;  /* 0x000000ff05067287 */ /* 0x000fc40008000000 */
[----:B------:R-:W-:Y:S02]  /*1e90*/  ULEA UR8, UR4, UR13, 0xd ;  /* 0x0000000d04087291 */ /* 0x000fe4000f8e68ff */
[----:B------:R-:W-:Y:S01]  /*1ea0*/  ULEA UR5, UR6, UR13, 0x3 ;  /* 0x0000000d06057291 */ /* 0x000fe2000f8e18ff */
[----:B------:R-:W-:Y:S01]  /*1eb0*/  LOP3.LUT R12, R12, UR7, RZ, 0x3c, !PT ;  /* 0x000000070c0c7c12 */ /* 0x000fe2000f8e3cff */
[----:B------:R-:W-:Y:S02]  /*1ec0*/  UIADD3 UR4, UP0, UPT, UR26, 0x180, URZ ;  /* 0x000001801a047890 */ /* 0x000fe4000ff1e0ff */
[----:B------:R-:W-:Y:S01]  /*1ed0*/  ULOP3.LUT UR33, UR33, 0xfefffff8, URZ, 0xc0, !UPT ;  /* 0xfefffff821217892 */ /* 0x000fe2000f8ec0ff */
[----:B-1----:R-:W-:Y:S01]  /*1ee0*/  SHF.L.U32 R0, R12, 0x1f, RZ ;  /* 0x0000001f0c007819 */ /* 0x002fe200000006ff */
[----:B------:R-:W-:Y:S02]  /*1ef0*/  UIADD3.X UR15, UPT, UPT, URZ, UR27, URZ, UP1, !UPT ;  /* 0x0000001bff0f7290 */ /* 0x000fe40008ffe4ff */
[----:B------:R-:W-:Y:S01]  /*1f00*/  UIADD3 UR32, UPT, UPT, UR13, 0x6400, UR32 ;  /* 0x000064000d207890 */ /* 0x000fe2000fffe020 */
[----:B------:R3:W4:Y:S01]  /*1f10*/  SYNCS.PHASECHK.TRANS64.TRYWAIT P0, [UR5+0x80], R0 ;  /* 0x00008000ff0075a7 */ /* 0x0007220008001105 */
[----:B------:R-:W-:-:S02]  /*1f20*/  UPRMT UR7, URZ, 0x5410, UR24 ;  /* 0x00005410ff077896 */ /* 0x000fc40008000018 */
[----:B------:R-:W-:Y:S02]  /*1f30*/  UIADD3 UR8, UPT, UPT, UR8, 0x16400, URZ ;  /* 0x0001640008087890 */ /* 0x000fe4000fffe0ff */
[----:B------:R-:W-:Y:S01]  /*1f40*/  UIADD3.X UR5, UPT, UPT, URZ, UR27, URZ, UP0, !UPT ;  /* 0x0000001bff057290 */ /* 0x000fe200087fe4ff */
[----:B------:R-:W-:Y:S01]  /*1f50*/  UMOV UR18, 0x0 ;  /* 0x0000000000127882 */ /* 0x000fe20000000000 */
[----:B------:R-:W-:Y:S01]  /*1f60*/  UMOV UR19, 0x10000000 ;  /* 0x1000000000137882 */ /* 0x000fe20000000000 */
[----:B------:R-:W-:Y:S01]  /*1f70*/  UMOV UR10, UR34 ;  /* 0x00000022000a7c82 */ /* 0x000fe20008000000 */
[----:B------:R-:W-:Y:S01]  /*1f80*/  UMOV UR12, UR36 ;  /* 0x00000024000c7c82 */ /* 0x000fe20008000000 */
[----:B------:R-:W-:Y:S01]  /*1f90*/  UMOV UR9, UR33 ;  /* 0x0000002100097c82 */ /* 0x000fe20008000000 */
[----:B------:R1:W-:Y:S03]  /*1fa0*/  UTMALDG.3D.MULTICAST.2CTA [UR32], [UR14], UR7, desc[UR18] ;  /* 0x000012200e0073b4 */ /* 0x0003e60008211807 */
[----:B------:R2:W-:Y:S01]  /*1fb0*/  UTMALDG.3D.2CTA [UR8], [UR4], desc[UR18] ;  /* 0x00001208040075b4 */ /* 0x0005e20008211000 */
[----:B-1----:R-:W-:Y:S01]  /*1fc0*/  UIADD3 UR34, UPT, UPT, UR34, 0x40, URZ ;  /* 0x0000004022227890 */ /* 0x002fe2000fffe0ff */
[----:B------:R-:W-:Y:S01]  /*1fd0*/  UMOV UR7, UR29 ;  /* 0x0000001d00077c82 */ /* 0x000fe20008000000 */
[----:B--2---:R-:W-:Y:S01]  /*1fe0*/  UMOV UR4, UR6 ;  /* 0x0000000600047c82 */ /* 0x004fe20008000000 */
[----:B------:R-:W-:Y:S09]  /*1ff0*/  BRA.U UP2, `(.L_x_32) ;  /* 0xfffffffd02487547 */ /* 0x000ff2000b83ffff */
.L_x_26:
[----:B------:R-:W-:Y:S01]  /*2000*/  ULEA UR4, UR6, UR13, 0x3 ;  /* 0x0000000d06047291 */ /* 0x000fe2000f8e18ff */
[----:B-1-3--:R-:W-:Y:S01]  /*2010*/  SHF.L.U32 R0, R12, 0x1f, RZ ;  /* 0x0000001f0c007819 */ /* 0x00afe200000006ff */
[----:B------:R-:W-:Y:S01]  /*2020*/  @!P1 SYNCS.ARRIVE.TRANS64.A1T0 RZ, [UR13+0x148], RZ ;  /* 0x000148ffffff99a7 */ /* 0x000fe2000810000d */
[----:B------:R-:W-:-:S06]  /*2030*/  UISETP.GT.AND UP0, UPT, UR41, UR40, UPT ;  /* 0x000000282900728c */ /* 0x000fcc000bf04270 */
[----:B--2-4-:R1:W2:Y:S03]  /*2040*/  SYNCS.PHASECHK.TRANS64.TRYWAIT P0, [UR4+0x80], R0 ;  /* 0x00008000ff0075a7 */ /* 0x0142a60008001104 */
[----:B------:R-:W-:Y:S05]  /*2050*/  BRA.U !UP0, `(.L_x_33) ;  /* 0x0000000108c07547 */ /* 0x000fea000b800000 */
[----:B------:R-:W-:Y:S01]  /*2060*/  UIADD3 UR25, UPT, UPT, UR44, UR7, URZ ;  /* 0x000000072c197290 */ /* 0x000fe2000fffe0ff */
[----:B------:R-:W-:-:S11]  /*2070*/  UMOV UR4, UR6 ;  /* 0x0000000600047c82 */ /* 0x000fd60008000000 */
.L_x_39:
[----:B------:R-:W-:Y:S01]  /*2080*/  ULEA UR17, UR4, UR13, 0x3 ;  /* 0x0000000d04117291 */ /* 0x000fe2000f8e18ff */
[----:B--2---:R-:W-:Y:S01]  /*2090*/  @P3 MOV R2, 0x6000 ;  /* 0x0000600000023802 */ /* 0x004fe20000000f00 */
[----:B--2-4-:R-:W-:Y:S10]  /*20a0*/  @P0 BRA `(.L_x_34) ;  /* 0x00000000000c0947 */ /* 0x014ff40003800000 */
[----:B------:R-:W-:-:S04]  /*20b0*/  SHF.L.U32 R3, R12, 0x1f, RZ ;  /* 0x0000001f0c037819 */ /* 0x000fc800000006ff */
[----:B------:R-:W2:Y:S02]  /*20c0*/  SYNCS.PHASECHK.TRANS64.TRYWAIT P0, [UR17+0x80], R3 ;  /* 0x00008003ff0075a7 */ /* 0x000ea40008001111 */
[----:B--2---:R-:W-:Y:S05]  /*20d0*/  @!P0 BRA `(.L_x_35) ;  /* 0x0000008400908947 */ /* 0x004fea0003800000 */
.L_x_34:
[----:B------:R2:W-:Y:S01]  /*20e0*/  @P3 SYNCS.ARRIVE.TRANS64 RZ, [UR17], R2 ;  /* 0x00000002ffff39a7 */ /* 0x0005e20008000011 */
[----:B------:R-:W-:-:S04]  /*20f0*/  ULOP3.LUT UR5, UR21, 0x2, URZ, 0xfc, !UPT ;  /* 0x0000000215057892 */ /* 0x000fc8000f8efcff */
[----:B------:R-:W-:-:S09]  /*2100*/  UISETP.NE.AND UP0, UPT, UR5, 0x2, UPT ;  /* 0x000000020500788c */ /* 0x000fd2000bf05270 */
[----:B------:R-:W-:Y:S05]  /*2110*/  BRA.U UP0, `(.L_x_36) ;  /* 0x0000000100047547 */ /* 0x000fea000b800000 */
[----:B------:R-:W-:Y:S05]  /*2120*/  BPT.TRAP 0x1 ;  /* 0x000000040000795c */ /* 0x000fea0000300000 */
.L_x_36:
[----:B------:R-:W-:Y:S04]  /*2130*/  BSSY.RECONVERGENT B0, `(.L_x_37) ;  /* 0x0000003000007945 */ /* 0x000fe80003800200 */
[----:B------:R-:W-:Y:S05]  /*2140*/  @!P2 BRA `(.L_x_38) ;  /* 0x000000000004a947 */ /* 0x000fea0003800000 */
[----:B------:R-:W-:Y:S05]  /*2150*/  BPT.TRAP 0x1 ;  /* 0x000000040000795c */ /* 0x000fea0000300000 */
.L_x_38:
[----:B------:R-:W-:Y:S05]  /*2160*/  BSYNC.RECONVERGENT B0 ;  /* 0x0000000000007941 */ /* 0x000fea0003800200 */
.L_x_37:
[----:B------:R-:W-:Y:S02]  /*2170*/  UIADD3 UR5, UPT, UPT, UR4, 0x1, URZ ;  /* 0x0000000104057890 */ /* 0x000fe4000fffe0ff */
[----:B------:R-:W-:Y:S02]  /*2180*/  UIADD3 UR14, UP1, UPT, UR26, 0x80, URZ ;  /* 0x000000801a0e7890 */ /* 0x000fe4000ff3e0ff */
[----:B------:R-:W-:Y:S02]  /*2190*/  UISETP.NE.AND UP0, UPT, UR5, 0x10, UPT ;  /* 0x000000100500788c */ /* 0x000fe4000bf05270 */
[----:B------:R-:W-:Y:S02]  /*21a0*/  ULEA UR16, UR4, UR30, 0xc ;  /* 0x0000001e04107291 */ /* 0x000fe4000f8e60ff */
[----:B------:R-:W-:Y:S02]  /*21b0*/  USEL UR8, URZ, 0x1, UP0 ;  /* 0x00000001ff087887 */ /* 0x000fe40008000000 */
[----:B------:R-:W-:-:S02]  /*21c0*/  USEL UR6, UR5, URZ, UP0 ;  /* 0x000000ff05067287 */ /* 0x000fc40008000000 */
[----:B------:R-:W-:Y:S02]  /*21d0*/  UIADD3 UR22, UP0, UPT, UR26, 0x180, URZ ;  /* 0x000001801a167890 */ /* 0x000fe4000ff1e0ff */
[----:B------:R-:W-:Y:S01]  /*21e0*/  LOP3.LUT R12, R12, UR8, RZ, 0x3c, !PT ;  /* 0x000000080c0c7c12 */ /* 0x000fe2000f8e3cff */
[----:B------:R-:W-:Y:S02]  /*21f0*/  ULEA UR8, UR4, UR13, 0xd ;  /* 0x0000000d04087291 */ /* 0x000fe4000f8e68ff */
[----:B------:R-:W-:Y:S01]  /*2200*/  ULEA UR5, UR6, UR13, 0x3 ;  /* 0x0000000d06057291 */ /* 0x000fe2000f8e18ff */
[----:B-1----:R-:W-:Y:S01]  /*2210*/  SHF.L.U32 R0, R12, 0x1f, RZ ;  /* 0x0000001f0c007819 */ /* 0x002fe200000006ff */
[----:B------:R-:W-:Y:S02]  /*2220*/  USHF.L.U32 UR18, UR7, 0x6, URZ ;  /* 0x0000000607127899 */ /* 0x000fe400080006ff */
[----:B------:R-:W-:Y:S02]  /*2230*/  ULOP3.LUT UR17, UR17, 0xfefffff8, URZ, 0xc0, !UPT ;  /* 0xfefffff811117892 */ /* 0x000fe4000f8ec0ff */
[----:B------:R-:W-:-:S02]  /*2240*/  UIADD3.X UR15, UPT, UPT, URZ, UR27, URZ, UP1, !UPT ;  /* 0x0000001bff0f7290 */ /* 0x000fc40008ffe4ff */
[----:B------:R-:W-:Y:S01]  /*2250*/  UPRMT UR4, URZ, 0x5410, UR24 ;  /* 0x00005410ff047896 */ /* 0x000fe20008000018 */
[----:B------:R3:W4:Y:S01]  /*2260*/  SYNCS.PHASECHK.TRANS64.TRYWAIT P0, [UR5+0x80], R0 ;  /* 0x00008000ff0075a7 */ /* 0x0007220008001105 */
[----:B------:R-:W-:Y:S02]  /*2270*/  UIADD3 UR8, UPT, UPT, UR8, 0x16400, URZ ;  /* 0x0001640008087890 */ /* 0x000fe4000fffe0ff */
[----:B------:R-:W-:Y:S01]  /*2280*/  UIADD3.X UR23, UPT, UPT, URZ, UR27, URZ, UP0, !UPT ;  /* 0x0000001bff177290 */ /* 0x000fe200087fe4ff */
[----:B------:R-:W-:Y:S01]  /*2290*/  UMOV UR32, 0x0 ;  /* 0x0000000000207882 */ /* 0x000fe20000000000 */
[----:B------:R-:W-:Y:S01]  /*22a0*/  UMOV UR33, 0x10000000 ;  /* 0x1000000000217882 */ /* 0x000fe20000000000 */
[----:B------:R-:W-:Y:S01]  /*22b0*/  UMOV UR19, UR35 ;  /* 0x0000002300137c82 */ /* 0x000fe20008000000 */
[----:B------:R-:W-:Y:S01]  /*22c0*/  UMOV UR20, UR36 ;  /* 0x0000002400147c82 */ /* 0x000fe20008000000 */
[----:B------:R-:W-:Y:S01]  /*22d0*/  UMOV UR12, UR36 ;  /* 0x00000024000c7c82 */ /* 0x000fe20008000000 */
[----:B------:R-:W-:Y:S01]  /*22e0*/  UMOV UR9, UR17 ;  /* 0x0000001100097c82 */ /* 0x000fe20008000000 */
[----:B------:R-:W-:Y:S01]  /*22f0*/  UMOV UR10, UR18 ;  /* 0x00000012000a7c82 */ /* 0x000fe20008000000 */
[----:B------:R1:W-:Y:S01]  /*2300*/  UTMALDG.3D.MULTICAST.2CTA [UR16], [UR14], UR4, desc[UR32] ;  /* 0x000020100e0073b4 */ /* 0x0003e20008211804 */
[----:B------:R-:W-:-:S04]  /*2310*/  UIADD3 UR7, UPT, UPT, UR7, 0x1, URZ ;  /* 0x0000000107077890 */ /* 0x000fc8000fffe0ff */
[----:B------:R-:W-:Y:S01]  /*2320*/  UISETP.NE.AND UP0, UPT, UR7, UR25, UPT ;  /* 0x000000190700728c */ /* 0x000fe2000bf05270 */
[----:B------:R3:W-:Y:S01]  /*2330*/  UTMALDG.3D.2CTA [UR8], [UR22], desc[UR32] ;  /* 0x00002008160075b4 */ /* 0x0007e20008211000 */
[----:B-1----:R-:W-:-:S07]  /*2340*/  UMOV UR4, UR6 ;  /* 0x0000000600047c82 */ /* 0x002fce0008000000 */
[----:B---3--:R-:W-:Y:S05]  /*2350*/  BRA.U UP0, `(.L_x_39) ;  /* 0xfffffffd00487547 */ /* 0x008fea000b83ffff */
.L_x_33:
[C---:B------:R-:W-:Y:S01]  /*2360*/  LEA R3, R11.reuse, UR13, 0x3 ;  /* 0x0000000d0b037c11 */ /* 0x040fe2000f8e18ff */
[----:B------:R-:W-:Y:S01]  /*2370*/  NOP ;  /* 0x0000000000007918 */ /* 0x000fe20000000000 */
[----:B-1----:R-:W-:Y:S02]  /*2380*/  SHF.L.U32 R0, R10, 0x1f, RZ ;  /* 0x0000001f0a007819 */ /* 0x002fe400000006ff */
[----:B------:R-:W-:Y:S02]  /*2390*/  LEA R5, R11, UR13, 0x4 ;  /* 0x0000000d0b057c11 */ /* 0x000fe4000f8e20ff */
[----:B--2-4-:R-:W1:Y:S02]  /*23a0*/  SYNCS.PHASECHK.TRANS64.TRYWAIT P0, [R3+URZ+0x150], R0 ;  /* 0x00015000030075a7 */ /* 0x014e6400080011ff */
[----:B-1----:R-:W-:Y:S05]  /*23b0*/  @!P0 BRA `(.L_x_40) ;  /* 0x0000008000f08947 */ /* 0x002fea0003800000 */
.L_x_159:
[----:B------:R-:W2:Y:S01]  /*23c0*/  LDS.128 R4, [R5+0x1e0] ;  /* 0x0001e00005047984 */ /* 0x000ea20000000c00 */
[----:B------:R-:W-:Y:S01]  /*23d0*/  UISETP.GE.AND UP0, UPT, UR45, 0x1, UPT ;  /* 0x000000012d00788c */ /* 0x000fe2000bf06270 */
[----:B------:R-:W-:Y:S01]  /*23e0*/  @!PT LDS RZ, [RZ] ;  /* 0x00000000fffff984 */ /* 0x000fe20000000800 */
[----:B------:R-:W-:Y:S01]  /*23f0*/  @!PT LDS RZ, [RZ] ;  /* 0x00000000fffff984 */ /* 0x000fe20000000800 */
[----:B------:R-:W-:Y:S01]  /*2400*/  @!PT LDS RZ, [RZ] ;  /* 0x00000000fffff984 */ /* 0x000fe20000000800 */
[----:B------:R-:W-:Y:S01]  /*2410*/  @!PT LDS RZ, [RZ] ;  /* 0x00000000fffff984 */ /* 0x000fe20000000800 */
[----:B------:R3:W-:Y:S06]  /*2420*/  MEMBAR.ALL.CTA ;  /* 0x0000000000007992 */ /* 0x0007ec0000008000 */
[----:B---3--:R-:W3:Y:S01]  /*2430*/  FENCE.VIEW.ASYNC.S ;  /* 0x00000000000073c6 */ /* 0x008ee20000000000 */
[----:B--2---:R-:W-:-:S13]  /*2440*/  LOP3.LUT P0, RZ, R6, 0x1, RZ, 0xc0, !PT ;  /* 0x0000000106ff7812 */ /* 0x004fda000780c0ff */
[----:B---3--:R-:W-:Y:S01]  /*2450*/  VOTEU.ANY UP1, P0 ;  /* 0x0000000000ff7886 */ /* 0x008fe20000020100 */
[----:B------:R-:W-:-:S13]  /*2460*/  PLOP3.LUT P0, PT, PT, PT, UP1, 0x80, 0x8 ;  /* 0x000000000008781c */ /* 0x000fda0003f0f018 */
[----:B-1----:R-:W-:Y:S02]  /*2470*/  @P0 LOP3.LUT R0, R5, 0xffff, RZ, 0xc0, !PT ;  /* 0x0000ffff05000812 */ /* 0x002fe400078ec0ff */
[----:B------:R-:W-:Y:S02]  /*2480*/  @P0 MOV R2, R4 ;  /* 0x0000000400020202 */ /* 0x000fe40000000f00 */
[----:B------:R-:W-:Y:S01]  /*2490*/  @P0 R2UR UR5, R0 ;  /* 0x00000000000502ca */ /* 0x000fe200000e0000 */
[----:B------:R-:W-:Y:S01]  /*24a0*/  VIADD R0, R3, 0x160 ;  /* 0x0000016003007836 */ /* 0x000fe20000000000 */
[----:B------:R-:W-:Y:S02]  /*24b0*/  @P0 SHF.R.U32.HI R4, RZ, 0x10, R5 ;  /* 0x00000010ff040819 */ /* 0x000fe40000011605 */
[----:B------:R-:W-:Y:S02]  /*24c0*/  @P0 R2UR UR7, R2 ;  /* 0x00000000020702ca */ /* 0x000fe400000e0000 */
[----:B------:R-:W-:-:S02]  /*24d0*/  PRMT R0, RZ, 0x654, R0 ;  /* 0x00000654ff007816 */ /* 0x000fc40000000000 */
[----:B------:R-:W-:Y:S02]  /*24e0*/  @P0 R2UR UR4, R4 ;  /* 0x00000000040402ca */ /* 0x000fe400000e0000 */
[----:B------:R1:W-:Y:S03]  /*24f0*/  SYNCS.ARRIVE.TRANS64.RED.A1T0 RZ, [R0+URZ], RZ ;  /* 0x000000ff00ff79a7 */ /* 0x0003e600081004ff */
[----:B------:R-:W-:-:S04]  /*2500*/  @UP1 UMOV UR31, UR5 ;  /* 0x00000005001f1c82 */ /* 0x000fc80008000000 */
[----:B------:R-:W-:-:S04]  /*2510*/  @UP1 UMOV UR37, UR7 ;  /* 0x0000000700251c82 */ /* 0x000fc80008000000 */
[----:B------:R-:W-:Y:S01]  /*2520*/  @UP1 UMOV UR36, UR4 ;  /* 0x0000000400241c82 */ /* 0x000fe20008000000 */
[----:B------:R-:W-:Y:S05]  /*2530*/  BRA.U !UP0, `(.L_x_41) ;  /* 0x0000000108d47547 */ /* 0x000fea000b800000 */
[----:B------:R-:W2:Y:S01]  /*2540*/  LDCU.128 UR16, c[0x0][0xb10] ;  /* 0x00016200ff1077ac */ /* 0x000ea20008000c00 */
[----:B------:R-:W3:Y:S01]  /*2550*/  LDCU UR12, c[0x0][0xb20] ;  /* 0x00016400ff0c77ac */ /* 0x000ee20008000800 */
[----:B------:R-:W4:Y:S01]  /*2560*/  LDCU UR20, c[0x0][0xb0c] ;  /* 0x00016180ff1477ac */ /* 0x000f220008000800 */
[----:B------:R-:W1:Y:S01]  /*2570*/  LDCU.64 UR8, c[0x0][0xb28] ;  /* 0x00016500ff0877ac */ /* 0x000e620008000a00 */
[----:B------:R-:W-:Y:S02]  /*2580*/  UISETP.NE.AND UP3, UPT, UR45, 0x1, UPT ;  /* 0x000000012d00788c */ /* 0x000fe4000bf65270 */
[----:B--2---:R-:W-:Y:S02]  /*2590*/  UIMAD.WIDE.U32 UR10, UR38, UR19, URZ ;  /* 0x00000013260a72a5 */ /* 0x004fe4000f8e00ff */
[----:B------:R-:W-:Y:S02]  /*25a0*/  UIMAD.WIDE.U32 UR4, UR39, UR16, URZ ;  /* 0x00000010270472a5 */ /* 0x000fe4000f8e00ff */
[----:B------:R-:W-:-:S02]  /*25b0*/  UISETP.NE.AND UP0, UPT, UR18, 0x1, UPT ;  /* 0x000000011200788c */ /* 0x000fc4000bf05270 */
[----:B------:R-:W-:Y:S01]  /*25c0*/  UIMAD.WIDE.U32 UR22, UR31, UR19, URZ ;  /* 0x000000131f1672a5 */ /* 0x000fe2000f8e00ff */
[----:B------:R-:W-:Y:S02]  /*25d0*/  UMOV UR10, UR11 ;  /* 0x0000000b000a7c82 */ /* 0x000fe40008000000 */
[----:B------:R-:W-:Y:S01]  /*25e0*/  UMOV UR4, UR5 ;  /* 0x0000000500047c82 */ /* 0x000fe20008000000 */
[----:B---3--:R-:W-:Y:S02]  /*25f0*/  USHF.R.U32.HI UR10, URZ, UR12, UR10 ;  /* 0x0000000cff0a7299 */ /* 0x008fe4000801160a */
[----:B----4-:R-:W-:Y:S02]  /*2600*/  UISETP.NE.AND UP2, UPT, UR20, 0x1, UPT ;  /* 0x000000011400788c */ /* 0x010fe4000bf45270 */
[----:B------:R-:W-:Y:S02]  /*2610*/  USHF.R.U32.HI UR4, URZ, UR17, UR4 ;  /* 0x00000011ff047299 */ /* 0x000fe40008011604 */
[----:B------:R-:W-:-:S02]  /*2620*/  USEL UR5, UR38, UR10, !UP0 ;  /* 0x0000000a26057287 */ /* 0x000fc4000c000000 */
[----:B------:R-:W-:Y:S02]  /*2630*/  USEL UR7, UR39, UR4, !UP2 ;  /* 0x0000000427077287 */ /* 0x000fe4000d000000 */
[----:B-1----:R-:W-:Y:S01]  /*2640*/  UIMAD.WIDE.U32 UR10, UR5, UR8, URZ ;  /* 0x00000008050a72a5 */ /* 0x002fe2000f8e00ff */
[----:B------:R-:W-:Y:S01]  /*2650*/  UMOV UR4, UR23 ;  /* 0x0000001700047c82 */ /* 0x000fe20008000000 */
[----:B------:R-:W-:Y:S02]  /*2660*/  UIMAD.WIDE.U32 UR14, UR37, UR16, URZ ;  /* 0x00000010250e72a5 */ /* 0x000fe4000f8e00ff */
[----:B------:R-:W-:-:S03]  /*2670*/  UIMAD.WIDE.U32 UR22, UR7, UR8, URZ ;  /* 0x00000008071672a5 */ /* 0x000fc6000f8e00ff */
[----:B------:R-:W-:Y:S01]  /*2680*/  UMOV UR10, UR11 ;  /* 0x0000000b000a7c82 */ /* 0x000fe20008000000 */
[----:B------:R-:W-:Y:S02]  /*2690*/  USHF.R.U32.HI UR4, URZ, UR12, UR4 ;  /* 0x0000000cff047299 */ /* 0x000fe40008011604 */
[----:B------:R-:W-:Y:S01]  /*26a0*/  @UP3 USHF.R.U32.HI UR5, URZ, UR9, UR10 ;  /* 0x00000009ff053299 */ /* 0x000fe2000801160a */
[----:B------:R-:W-:Y:S01]  /*26b0*/  UMOV UR14, UR15 ;  /* 0x0000000f000e7c82 */ /* 0x000fe20008000000 */
[----:B------:R-:W-:Y:S01]  /*26c0*/  UMOV UR22, UR23 ;  /* 0x0000001700167c82 */ /* 0x000fe20008000000 */
[----:B------:R-:W-:Y:S02]  /*26d0*/  USHF.R.U32.HI UR17, URZ, UR17, UR14 ;  /* 0x00000011ff117299 */ /* 0x000fe4000801160e */
[----:B------:R-:W-:Y:S02]  /*26e0*/  USEL UR4, UR31, UR4, !UP0 ;  /* 0x000000041f047287 */ /* 0x000fe4000c000000 */
[----:B------:R-:W-:-:S02]  /*26f0*/  @UP3 USHF.R.U32.HI UR7, URZ, UR9, UR22 ;  /* 0x00000009ff073299 */ /* 0x000fc40008011616 */
[----:B------:R-:W-:Y:S02]  /*2700*/  UIMAD UR10, UR45, UR5, URZ ;  /* 0x000000052d0a72a4 */ /* 0x000fe4000f8e02ff */
[----:B------:R-:W-:Y:S02]  /*2710*/  USEL UR5, UR37, UR17, !UP2 ;  /* 0x0000001125057287 */ /* 0x000fe4000d000000 */
[----:B------:R-:W-:Y:S02]  /*2720*/  UIMAD UR12, UR45, UR7, URZ ;  /* 0x000000072d0c72a4 */ /* 0x000fe4000f8e02ff */
[----:B------:R-:W-:Y:S02]  /*2730*/  UISETP.GE.AND UP0, UPT, UR4, UR10, UPT ;  /* 0x0000000a0400728c */ /* 0x000fe4000bf06270 */
[----:B------:R-:W-:Y:S02]  /*2740*/  UIMAD.WIDE.U32 UR10, UR4, UR8, URZ ;  /* 0x00000008040a72a5 */ /* 0x000fe4000f8e00ff */
[----:B------:R-:W-:-:S02]  /*2750*/  UISETP.GE.OR UP0, UPT, UR5, UR12, UP0 ;  /* 0x0000000c0500728c */ /* 0x000fc40008706670 */
[----:B------:R-:W-:Y:S02]  /*2760*/  UIMAD.WIDE.U32 UR14, UR5, UR8, URZ ;  /* 0x00000008050e72a5 */ /* 0x000fe4000f8e00ff */
[----:B------:R-:W-:Y:S01]  /*2770*/  UIADD3 UR12, UPT, UPT, -UR5, URZ, URZ ;  /* 0x000000ff050c7290 */ /* 0x000fe2000fffe1ff */
[----:B------:R-:W-:Y:S01]  /*2780*/  UMOV UR10, UR11 ;  /* 0x0000000b000a7c82 */ /* 0x000fe20008000000 */
[----:B------:R-:W-:Y:S02]  /*2790*/  UIADD3 UR11, UPT, UPT, -UR4, URZ, URZ ;  /* 0x000000ff040b7290 */ /* 0x000fe4000fffe1ff */
[----:B------:R-:W-:-:S03]  /*27a0*/  USHF.R.U32.HI UR10, URZ, UR9, UR10 ;  /* 0x00000009ff0a7299 */ /* 0x000fc6000801160a */
[----:B------:R-:W-:Y:S01]  /*27b0*/  @!UP0 UMOV UR8, UR15 ;  /* 0x0000000f00088c82 */ /* 0x000fe20008000000 */
[----:B------:R-:W-:Y:S02]  /*27c0*/  UIMAD UR11, UR18, UR11, UR31 ;  /* 0x0000000b120b72a4 */ /* 0x000fe4000f8e021f */
[----:B------:R-:W-:Y:S02]  /*27d0*/  USEL UR10, UR4, UR10, !UP3 ;  /* 0x0000000a040a7287 */ /* 0x000fe4000d800000 */
[----:B------:R-:W-:Y:S02]  /*27e0*/  @!UP0 USHF.R.U32.HI UR8, URZ, UR9, UR8 ;  /* 0x00000009ff088299 */ /* 0x000fe40008011608 */
[----:B------:R-:W-:Y:S02]  /*27f0*/  UIADD3 UR9, UPT, UPT, -UR10, URZ, URZ ;  /* 0x000000ff0a097290 */ /* 0x000fe4000fffe1ff */
[----:B------:R-:W-:Y:S02]  /*2800*/  @!UP0 USEL UR8, UR5, UR8, !UP3 ;  /* 0x0000000805088287 */ /* 0x000fe4000d800000 */
[----:B------:R-:W-:-:S02]  /*2810*/  UIMAD UR9, UR45, UR9, UR4 ;  /* 0x000000092d0972a4 */ /* 0x000fc4000f8e0204 */
[----:B------:R-:W-:Y:S02]  /*2820*/  @!UP0 UIADD3 UR10, UPT, UPT, UR10, -UR8, URZ ;  /* 0x800000080a0a8290 */ /* 0x000fe4000fffe0ff */
[----:B------:R-:W-:Y:S02]  /*2830*/  @!UP0 UIMAD UR8, UR9, UR7, UR8 ;  /* 0x00000007090882a4 */ /* 0x000fe4000f8e0208 */
[----:B------:R-:W-:Y:S02]  /*2840*/  @!UP0 UIMAD UR4, UR45, UR10, UR5 ;  /* 0x0000000a2d0482a4 */ /* 0x000fe4000f8e0205 */
[----:B------:R-:W-:Y:S02]  /*2850*/  UIMAD UR7, UR20, UR12, UR37 ;  /* 0x0000000c140772a4 */ /* 0x000fe4000f8e0225 */
[----:B------:R-:W-:Y:S01]  /*2860*/  UIMAD UR31, UR4, UR18, UR11 ;  /* 0x00000012041f72a4 */ /* 0x000fe2000f8e020b */
[----:B------:R-:W-:Y:S02]  /*2870*/  @!UP0 UMOV UR5, UR8 ;  /* 0x0000000800058c82 */ /* 0x000fe40008000000 */
[----:B------:R-:W-:-:S12]  /*2880*/  UIMAD UR37, UR5, UR20, UR7 ;  /* 0x00000014052572a4 */ /* 0x000fd8000f8e0207 */
.L_x_41:
[----:B------:R-:W2:Y:S02]  /*2890*/  LDCU UR4, c[0x0][0xb30] ;  /* 0x00016600ff0477ac */ /* 0x000ea40008000800 */
[----:B--2---:R-:W-:-:S09]  /*28a0*/  UISETP.NE.AND UP0, UPT, UR4, 0x1, UPT ;  /* 0x000000010400788c */ /* 0x004fd2000bf05270 */
[----:B------:R-:W-:Y:S05]  /*28b0*/  BRA.U UP0, `(.L_x_42) ;  /* 0x0000000100447547 */ /* 0x000fea000b800000 */
[----:B------:R-:W2:Y:S01]  /*28c0*/  LDCU.128 UR16, c[0x0][0xb10] ;  /* 0x00016200ff1077ac */ /* 0x000ea20008000c00 */
[----:B------:R-:W3:Y:S01]  /*28d0*/  LDCU UR10, c[0x0][0xb0c] ;  /* 0x00016180ff0a77ac */ /* 0x000ee20008000800 */
[----:B------:R-:W4:Y:S01]  /*28e0*/  LDCU UR7, c[0x0][0xb20] ;  /* 0x00016400ff0777ac */ /* 0x000f220008000800 */
[----:B--2---:R-:W-:Y:S02]  /*28f0*/  UIMAD.WIDE.U32 UR8, UR37, UR16, URZ ;  /* 0x00000010250872a5 */ /* 0x004fe4000f8e00ff */
[----:B------:R-:W-:Y:S02]  /*2900*/  UIMAD.WIDE.U32 UR4, UR31, UR19, URZ ;  /* 0x000000131f0472a5 */ /* 0x000fe4000f8e00ff */
[----:B---3--:R-:W-:Y:S02]  /*2910*/  UISETP.NE.AND UP2, UPT, UR10, 0x1, UPT ;  /* 0x000000010a00788c */ /* 0x008fe4000bf45270 */
[----:B------:R-:W-:Y:S01]  /*2920*/  UISETP.NE.AND UP0, UPT, UR18, 0x1, UPT ;  /* 0x000000011200788c */ /* 0x000fe2000bf05270 */
[----:B------:R-:W-:-:S02]  /*2930*/  UMOV UR8, UR9 ;  /* 0x0000000900087c82 */ /* 0x000fc40008000000 */
[----:B------:R-:W-:Y:S01]  /*2940*/  UMOV UR4, UR5 ;  /* 0x0000000500047c82 */ /* 0x000fe20008000000 */
[----:B------:R-:W-:Y:S02]  /*2950*/  USHF.R.U32.HI UR17, URZ, UR17, UR8 ;  /* 0x00000011ff117299 */ /* 0x000fe40008011608 */
[----:B----4-:R-:W-:Y:S02]  /*2960*/  USHF.R.U32.HI UR4, URZ, UR7, UR4 ;  /* 0x00000007ff047299 */ /* 0x010fe40008011604 */
[----:B------:R-:W-:Y:S02]  /*2970*/  USEL UR5, UR37, UR17, !UP2 ;  /* 0x0000001125057287 */ /* 0x000fe4000d000000 */
[----:B------:R-:W-:-:S04]  /*2980*/  USEL UR4, UR31, UR4, !UP0 ;  /* 0x000000041f047287 */ /* 0x000fc8000c000000 */
[----:B------:R-:W-:Y:S02]  /*2990*/  UIADD3 UR7, UPT, UPT, UR5, -UR4, URZ ;  /* 0x8000000405077290 */ /* 0x000fe4000fffe0ff */
[----:B------:R-:W-:Y:S02]  /*29a0*/  UIADD3 UR4, UPT, UPT, -UR5, UR4, URZ ;  /* 0x0000000405047290 */ /* 0x000fe4000fffe1ff */
[----:B------:R-:W-:Y:S02]  /*29b0*/  UIMAD UR31, UR7, UR18, UR31 ;  /* 0x00000012071f72a4 */ /* 0x000fe4000f8e021f */
[----:B------:R-:W-:-:S12]  /*29c0*/  UIMAD UR37, UR4, UR10, UR37 ;  /* 0x0000000a042572a4 */ /* 0x000fd8000f8e0225 */
.L_x_42:
[----:B------:R-:W-:Y:S01]  /*29d0*/  VIADD R11, R11, 0x1 ;  /* 0x000000010b0b7836 */ /* 0x000fe20000000000 */
[----:B------:R-:W-:Y:S01]  /*29e0*/  R2UR UR4, R88 ;  /* 0x00000000580472ca */ /* 0x000fe200000e0000 */
[----:B------:R-:W-:Y:S01]  /*29f0*/  UIADD3 UR32, UPT, UPT, UR31, UR59, URZ ;  /* 0x0000003b1f207290 */ /* 0x000fe2000fffe0ff */
[----:B------:R-:W-:Y:S02]  /*2a00*/  PLOP3.LUT P1, PT, PT, PT, PT, 0x80, 0x8 ;  /* 0x000000000008781c */ /* 0x000fe40003f2f070 */
[----:B------:R-:W-:-:S04]  /*2a10*/  ISETP.NE.AND P0, PT, R11, 0x2, PT ;  /* 0x000000020b00780c */ /* 0x000fc80003f05270 */
[----:B------:R-:W-:Y:S02]  /*2a20*/  SEL R3, RZ, 0x1, P0 ;  /* 0x00000001ff037807 */ /* 0x000fe40000000000 */
[----:B------:R-:W-:Y:S02]  /*2a30*/  SEL R11, R11, RZ, P0 ;  /* 0x000000ff0b0b7207 */ /* 0x000fe40000000000 */
[----:B------:R-:W-:Y:S01]  /*2a40*/  LOP3.LUT R10, R10, R3, RZ, 0x3c, !PT ;  /* 0x000000030a0a7212 */ /* 0x000fe200078e3cff */
[----:B------:R-:W-:Y:S01]  /*2a50*/  UIADD3 UR20, UPT, UPT, UR37, UR4, URZ ;  /* 0x0000000425147290 */ /* 0x000fe2000fffe0ff */
[----:B------:R-:W-:Y:S11]  /*2a60*/  BRA.U UP1, `(.L_x_43) ;  /* 0xfffffff101447547 */ /* 0x000ff6000b83ffff */
[----:B------:R-:W-:Y:S01]  /*2a70*/  UIADD3 UR13, UPT, UPT, UR13, 0x80, URZ ;  /* 0x000000800d0d7890 */ /* 0x000fe2000fffe0ff */
[----:B------:R-:W-:-:S03]  /*2a80*/  SHF.L.U32 R3, R12, 0x1f, RZ ;  /* 0x0000001f0c037819 */ /* 0x000fc600000006ff */
[----:B------:R-:W-:-:S09]  /*2a90*/  ULEA UR4, UR6, UR13, 0x3 ;  /* 0x0000000d06047291 */ /* 0x000fd2000f8e18ff */
[----:B------:R-:W2:Y:S02]  /*2aa0*/  SYNCS.PHASECHK.TRANS64.TRYWAIT P0, [UR4], R3 ;  /* 0x00000003ff0075a7 */ /* 0x000ea40008001104 */
[----:B--2---:R-:W-:Y:S05]  /*2ab0*/  @!P0 BRA `(.L_x_44) ;  /* 0x0000007c00448947 */ /* 0x004fea0003800000 */
.L_x_161:
[----:B------:R-:W-:-:S04]  /*2ac0*/  UIADD3 UR4, UPT, UPT, UR6, 0x1, URZ ;  /* 0x0000000106047890 */ /* 0x000fc8000fffe0ff */
[----:B------:R-:W-:-:S04]  /*2ad0*/  UISETP.NE.AND UP0, UPT, UR4, 0x10, UPT ;  /* 0x000000100400788c */ /* 0x000fc8000bf05270 */
[----:B------:R-:W-:Y:S02]  /*2ae0*/  USEL UR6, URZ, 0x1, UP0 ;  /* 0x00000001ff067887 */ /* 0x000fe40008000000 */
[----:B------:R-:W-:-:S04]  /*2af0*/  USEL UR4, UR4, URZ, UP0 ;  /* 0x000000ff04047287 */ /* 0x000fc80008000000 */
[----:B------:R-:W-:Y:S01]  /*2b00*/  ULEA UR5, UR4, UR13, 0x3 ;  /* 0x0000000d04057291 */ /* 0x000fe2000f8e18ff */
[----:B------:R-:W-:-:S04]  /*2b10*/  LOP3.LUT R2, R12, UR6, RZ, 0x3c, !PT ;  /* 0x000000060c027c12 */ /* 0x000fc8000f8e3cff */
[----:B-1----:R-:W-:-:S04]  /*2b20*/  SHF.L.U32 R3, R2, 0x1f, RZ ;  /* 0x0000001f02037819 */ /* 0x002fc800000006ff */
[----:B------:R-:W1:Y:S02]  /*2b30*/  SYNCS.PHASECHK.TRANS64.TRYWAIT P0, [UR5], R3 ;  /* 0x00000003ff0075a7 */ /* 0x000e640008001105 */
[----:B-1----:R-:W-:Y:S05]  /*2b40*/  @!P0 BRA `(.L_x_45) ;  /* 0x0000007c00388947 */ /* 0x002fea0003800000 */
.L_x_163:
        /* <DEDUP_REMOVED lines=9> */
.L_x_165:
        /* <DEDUP_REMOVED lines=9> */
.L_x_167:
        /* <DEDUP_REMOVED lines=9> */
.L_x_169:
        /* <DEDUP_REMOVED lines=9> */
.L_x_171:
        /* <DEDUP_REMOVED lines=9> */
.L_x_173:
        /* <DEDUP_REMOVED lines=9> */
.L_x_175:
        /* <DEDUP_REMOVED lines=9> */
.L_x_177:
        /* <DEDUP_REMOVED lines=9> */
.L_x_179:
        /* <DEDUP_REMOVED lines=9> */
.L_x_181:
        /* <DEDUP_REMOVED lines=9> */
.L_x_183:
        /* <DEDUP_REMOVED lines=9> */
.L_x_185:
        /* <DEDUP_REMOVED lines=9> */
.L_x_187:
        /* <DEDUP_REMOVED lines=9> */
.L_x_189:
[----:B------:R-:W-:-:S04]  /*32a0*/  UIADD3 UR4, UPT, UPT, UR4, 0x1, URZ ;  /* 0x0000000104047890 */ /* 0x000fc8000fffe0ff */
[----:B------:R-:W-:-:S04]  /*32b0*/  UISETP.NE.AND UP0, UPT, UR4, 0x10, UPT ;  /* 0x000000100400788c */ /* 0x000fc8000bf05270 */
[----:B------:R-:W-:Y:S02]  /*32c0*/  USEL UR5, URZ, 0x1, UP0 ;  /* 0x00000001ff057887 */ /* 0x000fe40008000000 */
[----:B------:R-:W-:-:S04]  /*32d0*/  USEL UR4, UR4, URZ, UP0 ;  /* 0x000000ff04047287 */ /* 0x000fc80008000000 */
[----:B------:R-:W-:Y:S01]  /*32e0*/  ULEA UR4, UR4, UR13, 0x3 ;  /* 0x0000000d04047291 */ /* 0x000fe2000f8e18ff */
[----:B-1----:R-:W-:-:S04]  /*32f0*/  LOP3.LUT R3, R2, UR5, RZ, 0x3c, !PT ;  /* 0x0000000502037c12 */ /* 0x002fc8000f8e3cff */
[----:B------:R-:W-:Y:S01]  /*3300*/  SHF.L.U32 R3, R3, 0x1f, RZ ;  /* 0x0000001f03037819 */ /* 0x000fe200000006ff */
[----:B------:R-:W-:-:S07]  /*3310*/  IMAD.U32 R0, RZ, RZ, UR4 ;  /* 0x00000004ff007e24 */ /* 0x000fce000f8e00ff */
.L_x_59:
[----:B-1----:R1:W2:Y:S02]  /*3320*/  SYNCS.PHASECHK.TRANS64.TRYWAIT P0, [R0+URZ], R3 ;  /* 0x00000003000075a7 */ /* 0x0022a400080011ff */
[----:B--2---:R-:W-:Y:S05]  /*3330*/  @!P0 NANOSLEEP.SYNCS 0x989680 ;  /* 0x009896800000895d */ /* 0x004fea0003900000 */
[----:B------:R-:W2:Y:S02]  /*3340*/  @!P0 SYNCS.PHASECHK.TRANS64 P0, [R0+URZ], R3 ;  /* 0x00000003000085a7 */ /* 0x000ea400080010ff */
[----:B--2---:R-:W-:Y:S05]  /*3350*/  @P0 EXIT ;  /* 0x000000000000094d */ /* 0x004fea0003800000 */
[----:B------:R-:W-:Y:S05]  /*3360*/  BRA `(.L_x_59) ;  /* 0xfffffffc00ec7947 */ /* 0x000fea000383ffff */
.L_x_23:
[----:B------:R-:W-:-:S04]  /*3370*/  UISETP.NE.AND UP0, UPT, UR58, URZ, UPT ;  /* 0x000000ff3a00728c */ /* 0x000fc8000bf05270 */
[----:B------:R-:W-:-:S09]  /*3380*/  UISETP.NE.OR UP0, UPT, UR13, 0x1, UP0 ;  /* 0x000000010d00788c */ /* 0x000fd20008705670 */
[----:B------:R-:W-:Y:S05]  /*3390*/  BRA.U UP0, `(.L_x_60) ;  /* 0x0000000500487547 */ /* 0x000fea000b800000 */
[----:B------:R-:W-:Y:S01]  /*33a0*/  ISETP.GE.U32.AND P2, PT, R0, 0x4, PT ;  /* 0x000000040000780c */ /* 0x000fe20003f46070 */
[----:B------:R-:W-:Y:S01]  /*33b0*/  IMAD.MOV.U32 R12, RZ, RZ, 0x1 ;  /* 0x00000001ff0c7424 */ /* 0x000fe200078e00ff */
[----:B------:R-:W-:Y:S02]  /*33c0*/  CS2R R10, SRZ ;  /* 0x00000000000a7805 */ /* 0x000fe4000001ff00 */
[----:B------:R-:W-:Y:S01]  /*33d0*/  CS2R R8, SRZ ;  /* 0x0000000000087805 */ /* 0x000fe2000001ff00 */
[----:B------:R-:W-:Y:S01]  /*33e0*/  UMOV UR4, 0x400 ;  /* 0x0000040000047882 */ /* 0x000fe20000000000 */
[----:B------:R-:W-:Y:S01]  /*33f0*/  UMOV UR5, URZ ;  /* 0x000000ff00057c82 */ /* 0x000fe20008000000 */
[----:B------:R-:W-:-:S12]  /*3400*/  ULEA UR6, UR58, UR4, 0x18 ;  /* 0x000000043a067291 */ /* 0x000fd8000f8ec0ff */
.L_x_64:
[----:B------:R-:W-:Y:S02]  /*3410*/  LEA R2, R8, UR6, 0x3 ;  /* 0x0000000608027c11 */ /* 0x000fe4000f8e18ff */
[----:B------:R-:W-:-:S03]  /*3420*/  SHF.L.U32 R5, R9, 0x1f, RZ ;  /* 0x0000001f09057819 */ /* 0x000fc600000006ff */
[----:B------:R-:W-:Y:S01]  /*3430*/  VIADD R4, R2, 0x1c0 ;  /* 0x000001c002047836 */ /* 0x000fe20000000000 */
[----:B------:R-:W1:Y:S02]  /*3440*/  SYNCS.PHASECHK.TRANS64.TRYWAIT P0, [R2+URZ+0x1b0], R5 ;  /* 0x0001b005020075a7 */ /* 0x000e6400080011ff */
[----:B-1----:R-:W-:Y:S05]  /*3450*/  @!P0 BRA `(.L_x_61) ;  /* 0x0000007800448947 */ /* 0x002fea0003800000 */
.L_x_190:
[----:B------:R-:W-:Y:S01]  /*3460*/  ULEA UR4, UR5, UR6, 0x3 ;  /* 0x0000000605047291 */ /* 0x000fe2000f8e18ff */
[----:B------:R-:W-:Y:S02]  /*3470*/  PRMT R4, RZ, 0x654, R4 ;  /* 0x00000654ff047816 */ /* 0x000fe40000000004 */
[----:B-1----:R-:W-:Y:S01]  /*3480*/  SHF.L.U32 R5, R12, 0x1f, RZ ;  /* 0x0000001f0c057819 */ /* 0x002fe200000006ff */
[----:B------:R-:W-:Y:S01]  /*3490*/  UIADD3 UR7, UPT, UPT, UR4, 0x150, URZ ;  /* 0x0000015004077890 */ /* 0x000fe2000fffe0ff */
[----:B------:R1:W-:Y:S05]  /*34a0*/  SYNCS.ARRIVE.TRANS64.RED.A1T0 RZ, [R4+URZ], RZ ;  /* 0x000000ff04ff79a7 */ /* 0x0003ea00081004ff */
[----:B------:R-:W-:Y:S01]  /*34b0*/  IMAD.U32 R7, RZ, RZ, UR7 ;  /* 0x00000007ff077e24 */ /* 0x000fe2000f8e00ff */
[----:B------:R-:W2:Y:S04]  /*34c0*/  SYNCS.PHASECHK.TRANS64.TRYWAIT P0, [UR4+0x160], R5 ;  /* 0x00016005ff0075a7 */ /* 0x000ea80008001104 */
[----:B------:R-:W-:Y:S01]  /*34d0*/  PRMT R6, R0, 0x654, R7 ;  /* 0x0000065400067816 */ /* 0x000fe20000000007 */
[----:B-1----:R-:W-:Y:S01]  /*34e0*/  @!P2 IMAD.MOV.U32 R4, RZ, RZ, 0x10 ;  /* 0x00000010ff04a424 */ /* 0x002fe200078e00ff */
[----:B--2---:R-:W-:Y:S06]  /*34f0*/  @!P0 BRA `(.L_x_62) ;  /* 0x0000007800308947 */ /* 0x004fec0003800000 */
.L_x_192:
[----:B------:R-:W-:Y:S01]  /*3500*/  ULEA UR8, UR5, UR6, 0x4 ;  /* 0x0000000605087291 */ /* 0x000fe2000f8e20ff */
[----:B------:R-:W-:Y:S01]  /*3510*/  SEL R3, R6, R3, !P2 ;  /* 0x0000000306037207 */ /* 0x000fe20005000000 */
[----:B------:R-:W-:Y:S01]  /*3520*/  UIADD3 UR9, UPT, UPT, UR4, 0x150, URZ ;  /* 0x0000015004097890 */ /* 0x000fe2000fffe0ff */
[----:B-1----:R-:W-:Y:S01]  /*3530*/  LEA R2, R11, UR6, 0x3 ;  /* 0x000000060b027c11 */ /* 0x002fe2000f8e18ff */
[----:B------:R-:W-:Y:S01]  /*3540*/  UIADD3 UR8, UPT, UPT, UR8, 0x1e0, URZ ;  /* 0x000001e008087890 */ /* 0x000fe2000fffe0ff */
[----:B------:R-:W-:Y:S01]  /*3550*/  SHF.L.U32 R5, R10, 0x1f, RZ ;  /* 0x0000001f0a057819 */ /* 0x000fe200000006ff */
[----:B------:R1:W-:Y:S01]  /*3560*/  @!P2 SYNCS.ARRIVE.TRANS64.RED RZ, [R3+URZ], R4 ;  /* 0x0000000403ffa9a7 */ /* 0x0003e200080004ff */
[----:B------:R-:W-:Y:S01]  /*3570*/  UIADD3 UR4, UPT, UPT, UR5, 0x1, URZ ;  /* 0x0000000105047890 */ /* 0x000fe2000fffe0ff */
[----:B------:R-:W-:-:S03]  /*3580*/  VIADD R8, R8, 0x1 ;  /* 0x0000000108087836 */ /* 0x000fc60000000000 */
[----:B------:R-:W-:Y:S02]  /*3590*/  UISETP.NE.AND UP0, UPT, UR4, 0x2, UPT ;  /* 0x000000020400788c */ /* 0x000fe4000bf05270 */
[----:B------:R-:W-:Y:S06]  /*35a0*/  UGETNEXTWORKID.BROADCAST [UR8], [UR9] ;  /* 0x00000000080073ca */ /* 0x000fec0008000100 */
[----:B------:R-:W-:Y:S01]  /*35b0*/  USEL UR7, URZ, 0x1, UP0 ;  /* 0x00000001ff077887 */ /* 0x000fe20008000000 */
[----:B------:R-:W-:Y:S01]  /*35c0*/  ISETP.NE.AND P0, PT, R8, 0x2, PT ;  /* 0x000000020800780c */ /* 0x000fe20003f05270 */
[----:B------:R-:W-:Y:S01]  /*35d0*/  USEL UR5, UR4, URZ, UP0 ;  /* 0x000000ff04057287 */ /* 0x000fe20008000000 */
[----:B------:R-:W2:Y:S03]  /*35e0*/  SYNCS.PHASECHK.TRANS64.TRYWAIT P1, [R2+URZ+0x150], R5 ;  /* 0x00015005020075a7 */ /* 0x000ea600080211ff */
[----:B------:R-:W-:Y:S01]  /*35f0*/  LOP3.LUT R12, R12, UR7, RZ, 0x3c, !PT ;  /* 0x000000070c0c7c12 */ /* 0x000fe2000f8e3cff */
[----:B-12---:R-:W-:Y:S07]  /*3600*/  @!P1 BRA `(.L_x_63) ;  /* 0x0000007800049947 */ /* 0x006fee0003800000 */
.L_x_193:
[C---:B------:R-:W-:Y:S01]  /*3610*/  LEA R4, R11.reuse, UR6, 0x4 ;  /* 0x000000060b047c11 */ /* 0x040fe2000f8e20ff */
[----:B-1----:R-:W-:Y:S01]  /*3620*/  VIADD R2, R2, 0x160 ;  /* 0x0000016002027836 */ /* 0x002fe20000000000 */
[----:B------:R-:W-:Y:S01]  /*3630*/  SEL R8, R8, RZ, P0 ;  /* 0x000000ff08087207 */ /* 0x000fe20000000000 */
[----:B------:R-:W-:-:S03]  /*3640*/  VIADD R11, R11, 0x1 ;  /* 0x000000010b0b7836 */ /* 0x000fc60000000000 */
[----:B------:R-:W1:Y:S01]  /*3650*/  LDS.128 R4, [R4+0x1e0] ;  /* 0x0001e00004047984 */ /* 0x000e620000000c00 */
[----:B------:R-:W-:Y:S02]  /*3660*/  PRMT R2, RZ, 0x654, R2 ;  /* 0x00000654ff027816 */ /* 0x000fe40000000002 */
[C---:B------:R-:W-:Y:S01]  /*3670*/  ISETP.NE.AND P1, PT, R11.reuse, 0x2, PT ;  /* 0x000000020b00780c */ /* 0x040fe20003f25270 */
[----:B------:R-:W-:Y:S01]  /*3680*/  @!PT LDS RZ, [RZ] ;  /* 0x00000000fffff984 */ /* 0x000fe20000000800 */
[----:B------:R-:W-:Y:S01]  /*3690*/  @!PT LDS RZ, [RZ] ;  /* 0x00000000fffff984 */ /* 0x000fe20000000800 */
[----:B------:R-:W-:Y:S01]  /*36a0*/  @!PT LDS RZ, [RZ] ;  /* 0x00000000fffff984 */ /* 0x000fe20000000800 */
[----:B------:R-:W-:Y:S01]  /*36b0*/  @!PT LDS RZ, [RZ] ;  /* 0x00000000fffff984 */ /* 0x000fe20000000800 */
[----:B------:R2:W-:Y:S06]  /*36c0*/  MEMBAR.ALL.CTA ;  /* 0x0000000000007992 */ /* 0x0005ec0000008000 */
[----:B--2---:R-:W2:Y:S01]  /*36d0*/  FENCE.VIEW.ASYNC.S ;  /* 0x00000000000073c6 */ /* 0x004ea20000000000 */
[----:B------:R-:W-:Y:S01]  /*36e0*/  SEL R11, R11, RZ, P1 ;  /* 0x000000ff0b0b7207 */ /* 0x000fe20000800000 */
[----:B--2---:R2:W-:Y:S01]  /*36f0*/  SYNCS.ARRIVE.TRANS64.RED.A1T0 RZ, [R2+URZ], RZ ;  /* 0x000000ff02ff79a7 */ /* 0x0045e200081004ff */
[----:B-1----:R-:W-:-:S02]  /*3700*/  LOP3.LUT P3, RZ, R6, 0x1, RZ, 0xc0, !PT ;  /* 0x0000000106ff7812 */ /* 0x002fc4000786c0ff */
[----:B------:R-:W-:-:S04]  /*3710*/  SEL R5, RZ, 0x1, P1 ;  /* 0x00000001ff057807 */ /* 0x000fc80000800000 */
[----:B------:R-:W-:Y:S02]  /*3720*/  LOP3.LUT R10, R10, R5, RZ, 0x3c, !PT ;  /* 0x000000050a0a7212 */ /* 0x000fe400078e3cff */
[----:B--2---:R-:W-:-:S04]  /*3730*/  SEL R2, RZ, 0x1, P0 ;  /* 0x00000001ff027807 */ /* 0x004fc80000000000 */
[----:B------:R-:W-:Y:S01]  /*3740*/  LOP3.LUT R9, R9, R2, RZ, 0x3c, !PT ;  /* 0x0000000209097212 */ /* 0x000fe200078e3cff */
[----:B------:R-:W-:Y:S06]  /*3750*/  @P3 BRA `(.L_x_64) ;  /* 0xfffffffc002c3947 */ /* 0x000fec000383ffff */
[----:B------:R-:W-:Y:S01]  /*3760*/  ULEA UR4, UR5, UR6, 0x3 ;  /* 0x0000000605047291 */ /* 0x000fe2000f8e18ff */
[----:B------:R-:W-:-:S08]  /*3770*/  SHF.L.U32 R3, R12, 0x1f, RZ ;  /* 0x0000001f0c037819 */ /* 0x000fd000000006ff */
[----:B------:R-:W1:Y:S02]  /*3780*/  SYNCS.PHASECHK.TRANS64 P0, [UR4+0x160], R3 ;  /* 0x00016003ff0075a7 */ /* 0x000e640008001004 */
[----:B-1----:R-:W-:Y:S05]  /*3790*/  @P0 BRA `(.L_x_65) ;  /* 0x0000000000080947 */ /* 0x002fea0003800000 */
[----:B------:R-:W1:Y:S02]  /*37a0*/  SYNCS.PHASECHK.TRANS64.TRYWAIT P0, [UR4+0x160], R3 ;  /* 0x00016003ff0075a7 */ /* 0x000e640008001104 */
[----:B-1----:R-:W-:Y:S05]  /*37b0*/  @!P0 BRA `(.L_x_66) ;  /* 0x0000007400ac8947 */ /* 0x002fea0003800000 */
.L_x_65:
[----:B------:R-:W-:-:S04]  /*37c0*/  UIADD3 UR7, UPT, UPT, UR5, 0x1, URZ ;  /* 0x0000000105077890 */ /* 0x000fc8000fffe0ff */
[----:B------:R-:W-:-:S04]  /*37d0*/  UISETP.NE.AND UP0, UPT, UR7, 0x2, UPT ;  /* 0x000000020700788c */ /* 0x000fc8000bf05270 */
[----:B------:R-:W-:Y:S02]  /*37e0*/  USEL UR8, URZ, 0x1, UP0 ;  /* 0x00000001ff087887 */ /* 0x000fe40008000000 */
[----:B------:R-:W-:-:S04]  /*37f0*/  USEL UR7, UR7, URZ, UP0 ;  /* 0x000000ff07077287 */ /* 0x000fc80008000000 */
[----:B------:R-:W-:Y:S01]  /*3800*/  ULEA UR7, UR7, UR6, 0x3 ;  /* 0x0000000607077291 */ /* 0x000fe2000f8e18ff */
[----:B-1----:R-:W-:-:S04]  /*3810*/  LOP3.LUT R3, R12, UR8, RZ, 0x3c, !PT ;  /* 0x000000080c037c12 */ /* 0x002fc8000f8e3cff */
[----:B------:R-:W-:-:S04]  /*3820*/  SHF.L.U32 R0, R3, 0x1f, RZ ;  /* 0x0000001f03007819 */ /* 0x000fc800000006ff */
[----:B------:R-:W1:Y:S02]  /*3830*/  SYNCS.PHASECHK.TRANS64 P0, [UR7+0x160], R0 ;  /* 0x00016000ff0075a7 */ /* 0x000e640008001007 */
[----:B-1----:R-:W-:Y:S05]  /*3840*/  @P0 EXIT ;  /* 0x000000000000094d */ /* 0x002fea0003800000 */
[----:B------:R-:W-:Y:S02]  /*3850*/  SHF.L.U32 R3, R3, 0x1f, RZ ;  /* 0x0000001f03037819 */ /* 0x000fe400000006ff */
[----:B------:R-:W-:-:S07]  /*3860*/  MOV R0, UR7 ;  /* 0x0000000700007c02 */ /* 0x000fce0008000f00 */
.L_x_67:
[----:B-1----:R1:W2:Y:S02]  /*3870*/  SYNCS.PHASECHK.TRANS64.TRYWAIT P0, [R0+URZ+0x160], R3 ;  /* 0x00016003000075a7 */ /* 0x0022a400080011ff */
[----:B--2---:R-:W-:Y:S05]  /*3880*/  @!P0 NANOSLEEP.SYNCS 0x989680 ;  /* 0x009896800000895d */ /* 0x004fea0003900000 */
[----:B------:R-:W2:Y:S02]  /*3890*/  @!P0 SYNCS.PHASECHK.TRANS64 P0, [R0+URZ+0x160], R3 ;  /* 0x00016003000085a7 */ /* 0x000ea400080010ff */
[----:B--2---:R-:W-:Y:S05]  /*38a0*/  @P0 EXIT ;  /* 0x000000000000094d */ /* 0x004fea0003800000 */
[----:B------:R-:W-:Y:S05]  /*38b0*/  BRA `(.L_x_67) ;  /* 0xfffffffc00ec7947 */ /* 0x000fea000383ffff */
.L_x_60:
[----:B------:R-:W-:Y:S05]  /*38c0*/  BRA.U UP4, `(.L_x_68) ;  /* 0x0000001104a07547 */ /* 0x000fea000b800000 */
[----:B------:R-:W-:Y:S01]  /*38d0*/  UMOV UR4, 0x40 ;  /* 0x0000004000047882 */ /* 0x000fe20000000000 */
[----:B------:R-:W-:Y:S01]  /*38e0*/  NOP ;  /* 0x0000000000007918 */ /* 0x000fe20000000000 */
[----:B------:R-:W-:Y:S01]  /*38f0*/  ULEA UR5, UR58, UR4, 0x18 ;  /* 0x000000043a057291 */ /* 0x000fe2000f8ec0ff */
[----:B------:R-:W-:Y:S02]  /*3900*/  UMOV UR6, 0x400 ;  /* 0x0000040000067882 */ /* 0x000fe40000000000 */
[----:B------:R-:W-:-:S06]  /*3910*/  ULEA UR6, UR58, UR6, 0x18 ;  /* 0x000000063a067291 */ /* 0x000fcc000f8ec0ff */
[----:B------:R-:W1:Y:S02]  /*3920*/  LDS.U8 R0, [UR5+0x1c] ;  /* 0x00001c05ff007984 */ /* 0x000e640008000000 */
[----:B-1----:R-:W-:-:S13]  /*3930*/  ISETP.NE.AND P0, PT, R0, RZ, PT ;  /* 0x000000ff0000720c */ /* 0x002fda0003f05270 */
[----:B------:R-:W-:Y:S05]  /*3940*/  @P0 BRA `(.L_x_69) ;  /* 0x0000000400080947 */ /* 0x000fea0003800000 */
[----:B------:R-:W-:Y:S02]  /*3950*/  UISETP.NE.U32.AND UP1, UPT, UR33, 0x1, UPT ;  /* 0x000000012100788c */ /* 0x000fe4000bf25070 */
[----:B------:R-:W-:-:S07]  /*3960*/  UIADD3 UR7, UPT, UPT, UR5, 0x8, URZ ;  /* 0x0000000805077890 */ /* 0x000fce000fffe0ff */
[----:B------:R-:W-:Y:S05]  /*3970*/  BRA.U !UP1, `(.L_x_70) ;  /* 0x00000001099c7547 */ /* 0x000fea000b800000 */
[----:B------:R-:W-:Y:S01]  /*3980*/  ELECT P0, URZ, PT ;  /* 0x0000000000ff782f */ /* 0x000fe20003800000 */
[----:B------:R-:W-:-:S12]  /*3990*/  BSSY B0, `(.L_x_70) ;  /* 0x0000025000007945 */ /* 0x000fd80003800000 */
[----:B------:R-:W-:Y:S05]  /*39a0*/  @!P0 BRA `(.L_x_71) ;  /* 0x00000000008c8947 */ /* 0x000fea0003800000 */
[----:B------:R-:W-:-:S05]  /*39b0*/  UMOV UR4, 0x10 ;  /* 0x0000001000047882 */ /* 0x000fca0000000000 */
[----:B------:R-:W-:Y:S04]  /*39c0*/  DEPBAR.LE SB1, 0x36 ;  /* 0x00009d800000791a */ /* 0x000fe80000000000 */
[----:B------:R-:W1:Y:S02]  /*39d0*/  UTCATOMSWS.2CTA.FIND_AND_SET.ALIGN UP0, UR4, UR4 ;  /* 0x00000004000475e3 */ /* 0x000e640008200800 */
[----:B-1----:R-:W-:Y:S01]  /*39e0*/  MOV R11, UR4 ;  /* 0x00000004000b7c02 */ /* 0x002fe20008000f00 */
[----:B------:R-:W-:Y:S06]  /*39f0*/  BRA.U UP0, `(.L_x_72) ;  /* 0x0000000100187547 */ /* 0x000fec000b800000 */
.L_x_73:
[----:B------:R-:W-:Y:S05]  /*3a00*/  NANOSLEEP 0x64 ;  /* 0x000000640000795d */ /* 0x000fea0003800000 */
[----:B------:R-:W-:-:S05]  /*3a10*/  UMOV UR4, 0x10 ;  /* 0x0000001000047882 */ /* 0x000fca0000000000 */
[----:B------:R-:W-:Y:S04]  /*3a20*/  DEPBAR.LE SB1, 0x36 ;  /* 0x00009d800000791a */ /* 0x000fe80000000000 */
[----:B------:R-:W1:Y:S02]  /*3a30*/  UTCATOMSWS.2CTA.FIND_AND_SET.ALIGN UP0, UR4, UR4 ;  /* 0x00000004000475e3 */ /* 0x000e640008200800 */
[----:B-1----:R-:W-:Y:S01]  /*3a40*/  MOV R11, UR4 ;  /* 0x00000004000b7c02 */ /* 0x002fe20008000f00 */
[----:B------:R-:W-:Y:S05]  /*3a50*/  BRA.U !UP0, `(.L_x_73) ;  /* 0xfffffffd08e87547 */ /* 0x000fea000b83ffff */
.L_x_72:
[----:B------:R-:W1:Y:S01]  /*3a60*/  LDS R7, [UR5+0x10] ;  /* 0x00001005ff077984 */ /* 0x000e620008000800 */
[----:B------:R-:W-:Y:S01]  /*3a70*/  IMAD.U32 R5, RZ, RZ, UR6 ;  /* 0x00000006ff057e24 */ /* 0x000fe2000f8e00ff */
[----:B------:R-:W-:-:S03]  /*3a80*/  MOV R4, UR34 ;  /* 0x0000002200047c02 */ /* 0x000fc60008000f00 */
[----:B------:R-:W-:Y:S01]  /*3a90*/  VIADD R5, R5, 0x200 ;  /* 0x0000020005057836 */ /* 0x000fe20000000000 */
[----:B-1----:R-:W-:-:S04]  /*3aa0*/  SHF.L.U32 R7, R7, 0x1f, RZ ;  /* 0x0000001f07077819 */ /* 0x002fc800000006ff */
[----:B------:R-:W1:Y:S02]  /*3ab0*/  SYNCS.PHASECHK.TRANS64.TRYWAIT P0, [UR5+0x8], R7 ;  /* 0x00000807ff0075a7 */ /* 0x000e640008001105 */
[----:B-1----:R-:W-:Y:S05]  /*3ac0*/  @P0 BRA `(.L_x_74) ;  /* 0x0000000000080947 */ /* 0x002fea0003800000 */
[----:B------:R-:W1:Y:S02]  /*3ad0*/  SYNCS.PHASECHK.TRANS64.TRYWAIT P0, [UR5+0x8], R7 ;  /* 0x00000807ff0075a7 */ /* 0x000e640008001105 */
[----:B-1----:R-:W-:Y:S05]  /*3ae0*/  @!P0 BRA `(.L_x_75) ;  /* 0x0000007000f88947 */ /* 0x002fea0003800000 */
.L_x_74:
[----:B-1----:R-:W-:Y:S01]  /*3af0*/  HFMA2 R0, -RZ, RZ, 0, 5.9604644775390625e-08 ;  /* 0x00000001ff007431 */ /* 0x002fe200000001ff */
[----:B------:R-:W-:Y:S01]  /*3b00*/  UPRMT UR4, UR34, 0x654, UR7 ;  /* 0x0000065422047896 */ /* 0x000fe20008000007 */
[----:B------:R-:W-:Y:S01]  /*3b10*/  IMAD.MOV.U32 R8, RZ, RZ, 0xffff ;  /* 0x0000ffffff087424 */ /* 0x000fe200078e00ff */
[----:B------:R-:W-:Y:S01]  /*3b20*/  PRMT R4, R4, 0x654, R5 ;  /* 0x0000065404047816 */ /* 0x000fe20000000005 */
[----:B------:R-:W-:Y:S02]  /*3b30*/  IMAD.MOV.U32 R6, RZ, RZ, 0x4 ;  /* 0x00000004ff067424 */ /* 0x000fe400078e00ff */
[----:B------:R-:W-:Y:S01]  /*3b40*/  IMAD.SHL.U32 R9, R11, 0x20, RZ ;  /* 0x000000200b097824 */ /* 0x000fe200078e00ff */
[----:B------:R-:W-:Y:S02]  /*3b50*/  MOV R5, UR4 ;  /* 0x0000000400057c02 */ /* 0x000fe40008000f00 */
[-C--:B------:R-:W-:Y:S01]  /*3b60*/  SHF.L.U32 R8, R8, R11.reuse, RZ ;  /* 0x0000000b08087219 */ /* 0x080fe200000006ff */
[----:B------:R1:W-:Y:S01]  /*3b70*/  SYNCS.ARRIVE.TRANS64.RED RZ, [UR4], R6 ;  /* 0x00000006ffff79a7 */ /* 0x0003e20008000404 */
[----:B------:R-:W-:Y:S01]  /*3b80*/  SHF.L.U32 R7, R0, R11, RZ ;  /* 0x0000000b00077219 */ /* 0x000fe200000006ff */
[----:B------:R1:W-:Y:S04]  /*3b90*/  STS [UR6+0x200], R9 ;  /* 0x00020009ff007988 */ /* 0x0003e80008000806 */
[----:B------:R1:W-:Y:S04]  /*3ba0*/  STAS [R4.64], R11 ;  /* 0x0000000b04007dbd */ /* 0x0003e8000c0008ff */
[----:B------:R1:W-:Y:S04]  /*3bb0*/  ATOMS.OR RZ, [UR5+0x14], R8 ;  /* 0x00001408ffff798c */ /* 0x0003e8000b000005 */
[----:B------:R1:W-:Y:S04]  /*3bc0*/  ATOMS.OR RZ, [UR5+0x18], R7 ;  /* 0x00001807ffff798c */ /* 0x0003e8000b000005 */
[----:B------:R1:W-:Y:S02]  /*3bd0*/  ATOMS.XOR RZ, [UR5+0x10], R0 ;  /* 0x00001000ffff798c */ /* 0x0003e4000b800005 */
.L_x_71:
[----:B------:R-:W-:Y:S05]  /*3be0*/  BSYNC B0 ;  /* 0x0000000000007941 */ /* 0x000fea0003800000 */
.L_x_70:
[----:B------:R-:W-:Y:S05]  /*3bf0*/  BRA.U UP1, `(.L_x_76) ;  /* 0x00000001016c7547 */ /* 0x000fea000b800000 */
[----:B------:R-:W-:-:S03]  /*3c00*/  UMOV UR4, 0xffffffff ;  /* 0xffffffff00047882 */ /* 0x000fc60000000000 */
[----:B------:R-:W-:Y:S05]  /*3c10*/  BRA.DIV UR4, `(.L_x_77) ;  /* 0x0000007204c47947 */ /* 0x000fea000b800000 */
[----:B------:R-:W-:-:S13]  /*3c20*/  ELECT P6, URZ, PT ;  /* 0x0000000000ff782f */ /* 0x000fda00038c0000 */
.L_x_197:
[----:B------:R-:W-:Y:S05]  /*3c30*/  @!P6 BRA `(.L_x_76) ;  /* 0x00000000005ce947 */ /* 0x000fea0003800000 */
[----:B-1----:R-:W1:Y:S02]  /*3c40*/  LDS R5, [UR5+0x10] ;  /* 0x00001005ff057984 */ /* 0x002e640008000800 */
[----:B-1----:R-:W-:-:S04]  /*3c50*/  SHF.L.U32 R5, R5, 0x1f, RZ ;  /* 0x0000001f05057819 */ /* 0x002fc800000006ff */
[----:B------:R-:W1:Y:S02]  /*3c60*/  SYNCS.PHASECHK.TRANS64.TRYWAIT P0, [UR5+0x8], R5 ;  /* 0x00000805ff0075a7 */ /* 0x000e640008001105 */
[----:B-1----:R-:W-:Y:S05]  /*3c70*/  @P0 BRA `(.L_x_78) ;  /* 0x0000000000080947 */ /* 0x002fea0003800000 */
[----:B------:R-:W1:Y:S02]  /*3c80*/  SYNCS.PHASECHK.TRANS64.TRYWAIT P0, [UR5+0x8], R5 ;  /* 0x00000805ff0075a7 */ /* 0x000e640008001105 */
[----:B-1----:R-:W-:Y:S05]  /*3c90*/  @!P0 BRA `(.L_x_79) ;  /* 0x0000007000c48947 */ /* 0x002fea0003800000 */
.L_x_78:
[----:B------:R-:W2:Y:S01]  /*3ca0*/  LDS R7, [UR6+0x200] ;  /* 0x00020006ff077984 */ /* 0x000ea20008000800 */
[----:B-1----:R-:W-:Y:S02]  /*3cb0*/  HFMA2 R0, -RZ, RZ, 0, 5.9604644775390625e-08 ;  /* 0x00000001ff007431 */ /* 0x002fe400000001ff */
[----:B------:R-:W-:Y:S01]  /*3cc0*/  IMAD.MOV.U32 R4, RZ, RZ, 0xffff ;  /* 0x0000ffffff047424 */ /* 0x000fe200078e00ff */
[----:B------:R-:W-:Y:S01]  /*3cd0*/  UPRMT UR4, UR34, 0x654, UR7 ;  /* 0x0000065422047896 */ /* 0x000fe20008000007 */
[----:B--2---:R-:W-:-:S03]  /*3ce0*/  IMAD.SHL.U32 R5, R7, 0x20, RZ ;  /* 0x0000002007057824 */ /* 0x004fc600078e00ff */
[-C--:B------:R-:W-:Y:S02]  /*3cf0*/  SHF.L.U32 R4, R4, R7.reuse, RZ ;  /* 0x0000000704047219 */ /* 0x080fe400000006ff */
[----:B------:R-:W-:Y:S01]  /*3d00*/  SHF.L.U32 R7, R0, R7, RZ ;  /* 0x0000000700077219 */ /* 0x000fe200000006ff */
[----:B------:R2:W-:Y:S04]  /*3d10*/  STS [UR6+0x200], R5 ;  /* 0x00020005ff007988 */ /* 0x0005e80008000806 */
[----:B------:R2:W-:Y:S04]  /*3d20*/  ATOMS.OR RZ, [UR5+0x14], R4 ;  /* 0x00001404ffff798c */ /* 0x0005e8000b000005 */
[----:B------:R2:W-:Y:S01]  /*3d30*/  ATOMS.OR RZ, [UR5+0x18], R7 ;  /* 0x00001807ffff798c */ /* 0x0005e2000b000005 */
[----:B------:R-:W-:Y:S03]  /*3d40*/  SYNCS.ARRIVE.TRANS64.RED.A1T0 RZ, [UR4], RZ ;  /* 0x000000ffffff79a7 */ /* 0x000fe60008100404 */
[----:B------:R2:W-:Y:S01]  /*3d50*/  ATOMS.XOR RZ, [UR5+0x10], R0 ;  /* 0x00001000ffff798c */ /* 0x0005e2000b800005 */
[----:B------:R-:W-:Y:S05]  /*3d60*/  BRA `(.L_x_76) ;  /* 0x0000000000107947 */ /* 0x000fea0003800000 */
.L_x_69:
[----:B------:R-:W-:Y:S02]  /*3d70*/  MOV R0, 0xffffffff ;  /* 0xffffffff00007802 */ /* 0x000fe40000000f00 */
[----:B------:R-:W-:-:S03]  /*3d80*/  MOV R4, 0x3db0 ;  /* 0x00003db000047802 */ /* 0x000fc60000000f00 */
[----:B------:R1:W-:Y:S04]  /*3d90*/  STS [UR6+0x200], R0 ;  /* 0x00020000ff007988 */ /* 0x0003e80008000806 */
[----:B-1---5:R-:W-:Y:S05]  /*3da0*/  CALL.REL.NOINC `($__internal_1_$__cuda_sm10x_tcgen05_guardrail_trap_phase_invalid_during_alloc) ;  /* 0x0000007800947944 */ /* 0x022fea0003c00000 */
.L_x_76:
[----:B------:R-:W-:Y:S05]  /*3db0*/  WARPSYNC.ALL ;  /* 0x0000000000007948 */ /* 0x000fea0003800000 */
[----:B------:R-:W3:Y:S01]  /*3dc0*/  S2UR UR4, SR_CgaCtaId ;  /* 0x00000000000479c3 */ /* 0x000ee20000008800 */
[----:B------:R-:W-:Y:S01]  /*3dd0*/  UMOV UR17, 0x400 ;  /* 0x0000040000117882 */ /* 0x000fe20000000000 */
[----:B------:R-:W-:-:S06]  /*3de0*/  NOP ;  /* 0x0000000000007918 */ /* 0x000fcc0000000000 */
[----:B------:R-:W-:Y:S06]  /*3df0*/  BAR.ARV 0x6, 0xa0 ;  /* 0x0182800000007b1d */ /* 0x000fec0000002000 */
[----:B------:R-:W4:Y:S01]  /*3e00*/  LDCU UR6, c[0x0][0x38c] ;  /* 0x00007180ff0677ac */ /* 0x000f220008000800 */
[----:B------:R-:W-:Y:S01]  /*3e10*/  LOP3.LUT R3, R3, 0xffff, RZ, 0xc0, !PT ;  /* 0x0000ffff03037812 */ /* 0x000fe200078ec0ff */
[----:B-1----:R-:W-:Y:S01]  /*3e20*/  IMAD.MOV.U32 R9, RZ, RZ, 0x1 ;  /* 0x00000001ff097424 */ /* 0x002fe200078e00ff */
[----:B------:R-:W-:Y:S01]  /*3e30*/  LOP3.LUT R2, R2, 0xffff, RZ, 0xc0, !PT ;  /* 0x0000ffff02027812 */ /* 0x000fe200078ec0ff */
[----:B------:R-:W-:Y:S01]  /*3e40*/  IMAD.MOV.U32 R8, RZ, RZ, RZ ;  /* 0x000000ffff087224 */ /* 0x000fe200078e00ff */
[----:B------:R-:W-:Y:S01]  /*3e50*/  R2UR UR20, R3 ;  /* 0x00000000031472ca */ /* 0x000fe200000e0000 */
[----:B------:R-:W-:Y:S01]  /*3e60*/  UMOV UR24, URZ ;  /* 0x000000ff00187c82 */ /* 0x000fe20008000000 */
[----:B------:R-:W-:-:S02]  /*3e70*/  R2UR UR30, R2 ;  /* 0x00000000021e72ca */ /* 0x000fc400000e0000 */
[----:B------:R-:W-:Y:S01]  /*3e80*/  CS2R R2, SRZ ;  /* 0x0000000000027805 */ /* 0x000fe2000001ff00 */
[----:B------:R-:W-:Y:S01]  /*3e90*/  UMOV UR15, URZ ;  /* 0x000000ff000f7c82 */ /* 0x000fe20008000000 */
[----:B---3--:R-:W-:Y:S01]  /*3ea0*/  ULEA UR17, UR4, UR17, 0x18 ;  /* 0x0000001104117291 */ /* 0x008fe2000f8ec0ff */
[----:B------:R-:W-:Y:S01]  /*3eb0*/  UMOV UR14, URZ ;  /* 0x000000ff000e7c82 */ /* 0x000fe20008000000 */
[----:B------:R-:W-:Y:S02]  /*3ec0*/  UISETP.NE.AND UP3, UPT, UR33, URZ, UPT ;  /* 0x000000ff2100728c */ /* 0x000fe4000bf65270 */
[----:B------:R-:W-:Y:S02]  /*3ed0*/  UIADD3 UR5, UPT, UPT, UR17, 0x6400, URZ ;  /* 0x0000640011057890 */ /* 0x000fe4000fffe0ff */
[----:B------:R-:W-:-:S03]  /*3ee0*/  UIADD3 UR4, UPT, UPT, UR17, 0x16400, URZ ;  /* 0x0001640011047890 */ /* 0x000fc6000fffe0ff */
[----:B--2---:R-:W1:Y:S01]  /*3ef0*/  LDS R0, [UR17+0x200] ;  /* 0x00020011ff007984 */ /* 0x004e620008000800 */
[----:B----4-:R-:W-:Y:S02]  /*3f00*/  UIADD3 UR6, UPT, UPT, UR6, 0x3f, URZ ;  /* 0x0000003f06067890 */ /* 0x010fe4000fffe0ff */
[----:B------:R-:W-:Y:S02]  /*3f10*/  USHF.R.U32.HI UR5, URZ, 0x4, UR5 ;  /* 0x00000004ff057899 */ /* 0x000fe40008011605 */
[----:B------:R-:W-:Y:S02]  /*3f20*/  USHF.R.S32.HI UR25, URZ, 0x1f, UR6 ;  /* 0x0000001fff197899 */ /* 0x000fe40008011406 */
[----:B------:R-:W-:Y:S02]  /*3f30*/  USHF.R.U32.HI UR4, URZ, 0x4, UR4 ;  /* 0x00000004ff047899 */ /* 0x000fe40008011604 */
[----:B------:R-:W-:Y:S02]  /*3f40*/  ULEA.HI UR25, UR25, UR6, URZ, 0x6 ;  /* 0x0000000619197291 */ /* 0x000fe4000f8f30ff */
[----:B------:R-:W-:-:S02]  /*3f50*/  ULOP3.LUT UR5, UR5, 0x3fff, URZ, 0xc0, !UPT ;  /* 0x00003fff05057892 */ /* 0x000fc4000f8ec0ff */
[----:B------:R-:W-:Y:S02]  /*3f60*/  USHF.R.S32.HI UR25, URZ, 0x6, UR25 ;  /* 0x00000006ff197899 */ /* 0x000fe40008011419 */
[----:B------:R-:W-:Y:S02]  /*3f70*/  ULOP3.LUT UR22, UR4, 0x3fff, URZ, 0xc0, !UPT ;  /* 0x00003fff04167892 */ /* 0x000fe4000f8ec0ff */
[----:B------:R-:W-:Y:S02]  /*3f80*/  UISETP.LT.AND UP0, UPT, UR25, 0x1, UPT ;  /* 0x000000011900788c */ /* 0x000fe4000bf01270 */
[----:B------:R-:W-:Y:S02]  /*3f90*/  ULOP3.LUT UR21, UR5, 0x10000, URZ, 0xfc, !UPT ;  /* 0x0001000005157892 */ /* 0x000fe4000f8efcff */
[----:B------:R-:W-:Y:S02]  /*3fa0*/  ULOP3.LUT UR22, UR22, 0x10000, URZ, 0xfc, !UPT ;  /* 0x0001000016167892 */ /* 0x000fe4000f8efcff */
[----:B------:R-:W-:Y:S01]  /*3fb0*/  USEL UR31, UR25, 0x1, !UP0 ;  /* 0x00000001191f7887 */ /* 0x000fe2000c000000 */
[----:B------:R-:W-:Y:S01]  /*3fc0*/  UMOV UR28, 0x0 ;  /* 0x00000000001c7882 */ /* 0x000fe20000000000 */
[----:B------:R-:W-:Y:S01]  /*3fd0*/  UMOV UR29, 0x8400010 ;  /* 0x08400010001d7882 */ /* 0x000fe20000000000 */
[----:B------:R-:W-:Y:S01]  /*3fe0*/  UMOV UR26, 0x0 ;  /* 0x00000000001a7882 */ /* 0x000fe20000000000 */
[----:B------:R-:W-:Y:S01]  /*3ff0*/  UMOV UR27, 0x8400010 ;  /* 0x08400010001b7882 */ /* 0x000fe20000000000 */
[----:B-1----:R-:W-:-:S15]  /*4000*/  R2UR UR32, R0 ;  /* 0x00000000002072ca */ /* 0x002fde00000e0000 */
.L_x_87:
[C---:B------:R-:W-:Y:S02]  /*4010*/  LEA R0, R8.reuse, UR17, 0x3 ;  /* 0x0000001108007c11 */ /* 0x040fe4000f8e18ff */
[----:B------:R-:W-:Y:S02]  /*4020*/  SHF.L.U32 R5, R3, 0x1f, RZ ;  /* 0x0000001f03057819 */ /* 0x000fe400000006ff */
[----:B------:R-:W-:Y:S02]  /*4030*/  LEA R4, R8, UR17, 0x4 ;  /* 0x0000001108047c11 */ /* 0x000fe4000f8e20ff */
[----:B------:R-:W1:Y:S02]  /*4040*/  SYNCS.PHASECHK.TRANS64.TRYWAIT P0, [R0+URZ+0x150], R5 ;  /* 0x00015005000075a7 */ /* 0x000e6400080011ff */
[----:B-1-3--:R-:W-:Y:S05]  /*4050*/  @!P0 BRA `(.L_x_80) ;  /* 0x0000006c00ec8947 */ /* 0x00afea0003800000 */
.L_x_198:
[----:B-1----:R-:W1:Y:S01]  /*4060*/  LDS.128 R4, [R4+0x1e0] ;  /* 0x0001e00004047984 */ /* 0x002e620000000c00 */
[----:B------:R-:W-:Y:S02]  /*4070*/  VIADD R0, R0, 0x160 ;  /* 0x0000016000007836 */ /* 0x000fe40000000000 */
[----:B------:R-:W-:Y:S01]  /*4080*/  VIADD R8, R8, 0x1 ;  /* 0x0000000108087836 */ /* 0x000fe20000000000 */
[----:B------:R-:W-:Y:S01]  /*4090*/  @!PT LDS RZ, [RZ] ;  /* 0x00000000fffff984 */ /* 0x000fe20000000800 */
[----:B------:R-:W-:Y:S01]  /*40a0*/  @!PT LDS RZ, [RZ] ;  /* 0x00000000fffff984 */ /* 0x000fe20000000800 */
[----:B------:R-:W-:Y:S01]  /*40b0*/  @!PT LDS RZ, [RZ] ;  /* 0x00000000fffff984 */ /* 0x000fe20000000800 */
[----:B------:R-:W-:Y:S01]  /*40c0*/  @!PT LDS RZ, [RZ] ;  /* 0x00000000fffff984 */ /* 0x000fe20000000800 */
[----:B------:R2:W-:Y:S06]  /*40d0*/  MEMBAR.ALL.CTA ;  /* 0x0000000000007992 */ /* 0x0005ec0000008000 */
[----:B--2---:R-:W2:Y:S01]  /*40e0*/  FENCE.VIEW.ASYNC.S ;  /* 0x00000000000073c6 */ /* 0x004ea20000000000 */
[----:B------:R-:W-:-:S04]  /*40f0*/  PRMT R0, RZ, 0x654, R0 ;  /* 0x00000654ff007816 */ /* 0x000fc80000000000 */
[----:B--2---:R2:W-:Y:S01]  /*4100*/  SYNCS.ARRIVE.TRANS64.RED.A1T0 RZ, [R0+URZ], RZ ;  /* 0x000000ff00ff79a7 */ /* 0x0045e200081004ff */
[----:B-1----:R-:W-:Y:S01]  /*4110*/  LOP3.LUT P1, RZ, R6, 0x1, RZ, 0xc0, !PT ;  /* 0x0000000106ff7812 */ /* 0x002fe2000782c0ff */
[----:B--2---:R-:W-:-:S12]  /*4120*/  BRA.U UP3, `(.L_x_81) ;  /* 0x0000000103e07547 */ /* 0x004fd8000b800000 */
[----:B------:R-:W1:Y:S01]  /*4130*/  LDCU UR4, c[0x0][0x38c] ;  /* 0x00007180ff0477ac */ /* 0x000e620008000800 */
[----:B------:R-:W-:Y:S02]  /*4140*/  PLOP3.LUT P2, PT, PT, PT, PT, 0x80, 0x8 ;  /* 0x000000000008781c */ /* 0x000fe40003f4f070 */
[----:B------:R-:W-:Y:S01]  /*4150*/  SHF.L.U32 R5, R9, 0x1f, RZ ;  /* 0x0000001f09057819 */ /* 0x000fe200000006ff */
[----:B------:R-:W-:Y:S02]  /*4160*/  ULEA UR23, UR24, UR17, 0x3 ;  /* 0x0000001118177291 */ /* 0x000fe4000f8e18ff */
[----:B------:R-:W-:Y:S02]  /*4170*/  ULEA UR18, UR24, UR32, 0x7 ;  /* 0x0000002018127291 */ /* 0x000fe4000f8e38ff */
[----:B-1----:R-:W-:-:S06]  /*4180*/  UISETP.GE.AND UP0, UPT, UR4, 0x1, UPT ;  /* 0x000000010400788c */ /* 0x002fcc000bf06270 */
[----:B------:R-:W-:-:S05]  /*4190*/  PLOP3.LUT P0, PT, PT, PT, UP0, 0x80, 0x8 ;  /* 0x000000000008781c */ /* 0x000fca0003f0f008 */
[----:B------:R-:W-:-:S08]  /*41a0*/  @UP0 ULEA UR4, UR15, UR17, 0x3 ;  /* 0x000000110f040291 */ /* 0x000fd0000f8e18ff */
[----:B------:R-:W-:-:S04]  /*41b0*/  @P0 SHF.L.U32 R0, R2, 0x1f, RZ ;  /* 0x0000001f02000819 */ /* 0x000fc800000006ff */
[----:B------:R1:W2:Y:S01]  /*41c0*/  @P0 SYNCS.PHASECHK.TRANS64.TRYWAIT P2, [UR4], R0 ;  /* 0x00000000ff0005a7 */ /* 0x0002a20008041104 */
[----:B------:R-:W3:Y:S02]  /*41d0*/  SYNCS.PHASECHK.TRANS64.TRYWAIT P0, [UR23+0x190], R5 ;  /* 0x00019005ff0075a7 */ /* 0x000ee40008001117 */
[----:B-123--:R-:W-:Y:S05]  /*41e0*/  @!P0 BRA `(.L_x_82) ;  /* 0x0000006c009c8947 */ /* 0x00efea0003800000 */
.L_x_200:
[----:B------:R-:W-:Y:S01]  /*41f0*/  UMOV UR19, UR14 ;  /* 0x0000000e00137c82 */ /* 0x000fe20008000000 */
[----:B------:R-:W-:Y:S05]  /*4200*/  BRA.U !UP0, `(.L_x_83) ;  /* 0x0000000108987547 */ /* 0x000fea000b800000 */
[----:B------:R-:W-:Y:S02]  /*4210*/  UIADD3 UR19, UPT, UPT, UR31, UR14, URZ ;  /* 0x0000000e1f137290 */ /* 0x000fe4000fffe0ff */
[----:B------:R-:W-:Y:S01]  /*4220*/  UPLOP3.LUT UP2, UPT, UPT, UPT, UPT, 0x40, 0x4 ;  /* 0x000000000004789c */ /* 0x000fe20003f4e870 */
[----:B------:R-:W-:Y:S01]  /*4230*/  UMOV UR16, UR25 ;  /* 0x0000001900107c82 */ /* 0x000fe20008000000 */
[----:B------:R-:W-:-:S09]  /*4240*/  UMOV UR6, UR15 ;  /* 0x0000000f00067c82 */ /* 0x000fd20008000000 */
.L_x_86:
[----:B--2---:R-:W-:Y:S01]  /*4250*/  ULEA UR5, UR6, UR17, 0x3 ;  /* 0x0000001106057291 */ /* 0x004fe2000f8e18ff */
[----:B---3--:R-:W-:Y:S11]  /*4260*/  @P2 BRA `(.L_x_84) ;  /* 0x00000000000c2947 */ /* 0x008ff60003800000 */
[----:B-1----:R-:W-:Y:S04]  /*4270*/  SHF.L.U32 R5, R2, 0x1f, RZ ;  /* 0x0000001f02057819 */ /* 0x002fe800000006ff */
[----:B------:R-:W1:Y:S02]  /*4280*/  SYNCS.PHASECHK.TRANS64.TRYWAIT P0, [UR5], R5 ;  /* 0x00000005ff0075a7 */ /* 0x000e640008001105 */
[----:B-1----:R-:W-:Y:S05]  /*4290*/  @!P0 BRA `(.L_x_85) ;  /* 0x0000006c00888947 */ /* 0x002fea0003800000 */
.L_x_84:
[----:B------:R-:W-:Y:S01]  /*42a0*/  UISETP.NE.AND UP0, UPT, UR16, 0x1, UPT ;  /* 0x000000011000788c */ /* 0x000fe2000bf05270 */
[----:B------:R-:W-:Y:S01]  /*42b0*/  PLOP3.LUT P2, PT, PT, PT, PT, 0x80, 0x8 ;  /* 0x000000000008781c */ /* 0x000fe20003f4f070 */
[----:B------:R-:W-:Y:S02]  /*42c0*/  UIADD3 UR4, UPT, UPT, UR6, 0x1, URZ ;  /* 0x0000000106047890 */ /* 0x000fe4000fffe0ff */
[----:B------:R-:W-:Y:S02]  /*42d0*/  ULEA UR12, UR6, UR22, 0x9 ;  /* 0x00000016060c7291 */ /* 0x000fe4000f8e48ff */
[----:B------:R-:W-:Y:S01]  /*42e0*/  UISETP.NE.AND UP1, UPT, UR4, 0x10, UPT ;  /* 0x000000100400788c */ /* 0x000fe2000bf25270 */
[----:B------:R-:W-:Y:S01]  /*42f0*/  PLOP3.LUT P0, PT, PT, PT, UP0, 0x80, 0x8 ;  /* 0x000000000008781c */ /* 0x000fe20003f0f008 */
[----:B------:R-:W-:Y:S02]  /*4300*/  UIADD3 UR10, UPT, UPT, UR12, 0x2, URZ ;  /* 0x000000020c0a7890 */ /* 0x000fe4000fffe0ff */
[----:B------:R-:W-:Y:S02]  /*4310*/  USEL UR7, URZ, 0x1, UP1 ;  /* 0x00000001ff077887 */ /* 0x000fe40008800000 */
[----:B------:R-:W-:Y:S02]  /*4320*/  USEL UR15, UR4, URZ, UP1 ;  /* 0x000000ff040f7287 */ /* 0x000fe40008800000 */
[----:B------:R-:W-:Y:S02]  /*4330*/  UIADD3 UR14, UPT, UPT, UR14, 0x1, URZ ;  /* 0x000000010e0e7890 */ /* 0x000fe4000fffe0ff */
[----:B------:R-:W-:Y:S01]  /*4340*/  @UP0 ULEA UR4, UR15, UR17, 0x3 ;  /* 0x000000110f040291 */ /* 0x000fe2000f8e18ff */
[----:B------:R-:W-:Y:S01]  /*4350*/  LOP3.LUT R2, R2, UR7, RZ, 0x3c, !PT ;  /* 0x0000000702027c12 */ /* 0x000fe2000f8e3cff */
[----:B------:R-:W-:Y:S01]  /*4360*/  UIADD3 UR7, UPT, UPT, UR5, 0x80, URZ ;  /* 0x0000008005077890 */ /* 0x000fe2000fffe0ff */
[----:B------:R-:W-:Y:S02]  /*4370*/  UMOV UR13, 0x80004020 ;  /* 0x80004020000d7882 */ /* 0x000fe40000000000 */
[----:B-1----:R-:W-:Y:S01]  /*4380*/  @P0 SHF.L.U32 R0, R2, 0x1f, RZ ;  /* 0x0000001f02000819 */ /* 0x002fe200000006ff */
[----:B------:R-:W-:Y:S01]  /*4390*/  UMOV UR5, 0x80004020 ;  /* 0x8000402000057882 */ /* 0x000fe20000000000 */
[----:B------:R-:W-:Y:S01]  /*43a0*/  UMOV UR11, 0x80004020 ;  /* 0x80004020000b7882 */ /* 0x000fe20000000000 */
[----:B------:R-:W-:Y:S01]  /*43b0*/  UMOV UR9, 0x80004020 ;  /* 0x8000402000097882 */ /* 0x000fe20000000000 */
[----:B------:R2:W3:Y:S01]  /*43c0*/  @P0 SYNCS.PHASECHK.TRANS64.TRYWAIT P2, [UR4], R0 ;  /* 0x00000000ff0005a7 */ /* 0x0004e20008041104 */
[----:B------:R-:W-:Y:S02]  /*43d0*/  ULEA UR4, UR6, UR21, 0x8 ;  /* 0x0000001506047291 */ /* 0x000fe4000f8e40ff */
[----:B------:R-:W-:Y:S02]  /*43e0*/  UISETP.NE.AND UP0, UPT, UR14, UR19, UPT ;  /* 0x000000130e00728c */ /* 0x000fe4000bf05270 */
[----:B------:R-:W-:Y:S02]  /*43f0*/  UIADD3 UR8, UPT, UPT, UR4, 0x2, URZ ;  /* 0x0000000204087890 */ /* 0x000fe4000fffe0ff */
[----:B------:R-:W-:Y:S01]  /*4400*/  UIADD3 UR16, UPT, UPT, UR16, -0x1, URZ ;  /* 0xffffffff10107890 */ /* 0x000fe2000fffe0ff */
[----:B------:R-:W-:Y:S02]  /*4410*/  UMOV UR6, UR15 ;  /* 0x0000000f00067c82 */ /* 0x000fe40008000000 */
[----:B------:R2:W-:Y:S01]  /*4420*/  UTCQMMA.2CTA gdesc[UR4], gdesc[UR12], tmem[UR18], tmem[UR28], idesc[UR29], UP2 ;  /* 0x00ff1c0c040075ea */ /* 0x0005e20009200312 */
[----:B------:R-:W-:Y:S03]  /*4430*/  UPLOP3.LUT UP2, UPT, UPT, UPT, UPT, 0x80, 0x8 ;  /* 0x000000000008789c */ /* 0x000fe60003f4f070 */
[----:B------:R2:W-:Y:S01]  /*4440*/  UTCQMMA.2CTA gdesc[UR8], gdesc[UR10], tmem[UR18], tmem[UR26], idesc[UR27], UPT ;  /* 0x00ff1a0a080075ea */ /* 0x0005e2000ba00312 */
[----:B------:R2:W-:Y:S01]  /*4450*/  UTCBAR.2CTA.MULTICAST [UR7], URZ, UR20 ;  /* 0x000000ff070073e9 */ /* 0x0005e20008200814 */
[----:B------:R-:W-:Y:S06]  /*4460*/  BRA.U UP0, `(.L_x_86) ;  /* 0xfffffffd00787547 */ /* 0x000fec000b83ffff */
.L_x_83:
[----:B--2---:R-:W-:Y:S01]  /*4470*/  UIADD3 UR4, UPT, UPT, UR23, 0x170, URZ ;  /* 0x0000017017047890 */ /* 0x004fe2000fffe0ff */
[----:B------:R-:W-:-:S08]  /*4480*/  UMOV UR14, UR19 ;  /* 0x00000013000e7c82 */ /* 0x000fd00008000000 */
[----:B------:R2:W-:Y:S01]  /*4490*/  UTCBAR.2CTA.MULTICAST [UR4], URZ, UR30 ;  /* 0x000000ff040073e9 */ /* 0x0005e2000820081e */
[----:B------:R-:W-:Y:S02]  /*44a0*/  NOP ;  /* 0x0000000000007918 */ /* 0x000fe40000000000 */
.L_x_81:
[----:B--2---:R-:W-:Y:S01]  /*44b0*/  UIADD3 UR4, UPT, UPT, UR24, 0x1, URZ ;  /* 0x0000000118047890 */ /* 0x004fe2000fffe0ff */
[----:B------:R-:W-:-:S03]  /*44c0*/  ISETP.NE.AND P0, PT, R8, 0x2, PT ;  /* 0x000000020800780c */ /* 0x000fc60003f05270 */
[----:B------:R-:W-:Y:S01]  /*44d0*/  UISETP.NE.AND UP0, UPT, UR4, 0x4, UPT ;  /* 0x000000040400788c */ /* 0x000fe2000bf05270 */
[----:B-1----:R-:W-:Y:S02]  /*44e0*/  SEL R0, RZ, 0x1, P0 ;  /* 0x00000001ff007807 */ /* 0x002fe40000000000 */
[----:B------:R-:W-:Y:S01]  /*44f0*/  SEL R8, R8, RZ, P0 ;  /* 0x000000ff08087207 */ /* 0x000fe20000000000 */
[----:B------:R-:W-:Y:S01]  /*4500*/  USEL UR5, URZ, 0x1, UP0 ;  /* 0x00000001ff057887 */ /* 0x000fe20008000000 */
[----:B------:R-:W-:Y:S01]  /*4510*/  LOP3.LUT R3, R3, R0, RZ, 0x3c, !PT ;  /* 0x0000000003037212 */ /* 0x000fe200078e3cff */
[----:B------:R-:W-:-:S04]  /*4520*/  USEL UR24, UR4, URZ, UP0 ;  /* 0x000000ff04187287 */ /* 0x000fc80008000000 */
[----:B------:R-:W-:Y:S01]  /*4530*/  LOP3.LUT R9, R9, UR5, RZ, 0x3c, !PT ;  /* 0x0000000509097c12 */ /* 0x000fe2000f8e3cff */
[----:B------:R-:W-:Y:S07]  /*4540*/  @P1 BRA `(.L_x_87) ;  /* 0xfffffff800b01947 */ /* 0x000fee000383ffff */
[----:B------:R-:W1:Y:S01]  /*4550*/  S2UR UR8, SR_CgaCtaId ;  /* 0x00000000000879c3 */ /* 0x000e620000008800 */
[----:B------:R-:W-:Y:S01]  /*4560*/  ELECT P0, URZ, PT ;  /* 0x0000000000ff782f */ /* 0x000fe20003800000 */
[----:B------:R-:W-:Y:S01]  /*4570*/  HFMA2 R0, -RZ, RZ, 0, 5.9604644775390625e-08 ;  /* 0x00000001ff007431 */ /* 0x000fe200000001ff */
[----:B------:R-:W-:-:S05]  /*4580*/  UMOV UR4, 0x40 ;  /* 0x0000004000047882 */ /* 0x000fca0000000000 */
[----:B------:R-:W-:Y:S01]  /*4590*/  UVIRTCOUNT.DEALLOC.SMPOOL 0x80 ;  /* 0x000000800000784c */ /* 0x000fe20000000000 */
[----:B------:R-:W-:Y:S02]  /*45a0*/  UISETP.NE.AND UP1, UPT, UR33, URZ, UPT ;  /* 0x000000ff2100728c */ /* 0x000fe4000bf25270 */
[----:B-1----:R-:W-:-:S09]  /*45b0*/  ULEA UR8, UR8, UR4, 0x18 ;  /* 0x0000000408087291 */ /* 0x002fd2000f8ec0ff */
[----:B------:R1:W-:Y:S01]  /*45c0*/  @P0 STS.U8 [UR8+0x1c], R0 ;  /* 0x00001c00ff000988 */ /* 0x0003e20008000008 */
[----:B------:R-:W-:Y:S05]  /*45d0*/  BRA.U UP1, `(.L_x_88) ;  /* 0x0000000101a07547 */ /* 0x000fea000b800000 */
[----:B------:R-:W-:Y:S01]  /*45e0*/  UIADD3 UR7, UPT, UPT, UR17, 0x190, URZ ;  /* 0x0000019011077890 */ /* 0x000fe2000fffe0ff */
[----:B------:R-:W-:-:S03]  /*45f0*/  SHF.L.U32 R3, R9, 0x1f, RZ ;  /* 0x0000001f09037819 */ /* 0x000fc600000006ff */
[----:B------:R-:W-:-:S09]  /*4600*/  ULEA UR4, UR24, UR7, 0x3 ;  /* 0x0000000718047291 */ /* 0x000fd2000f8e18ff */
[----:B------:R-:W2:Y:S02]  /*4610*/  SYNCS.PHASECHK.TRANS64.TRYWAIT P0, [UR4], R3 ;  /* 0x00000003ff0075a7 */ /* 0x000ea40008001104 */
[----:B--2---:R-:W-:Y:S05]  /*4620*/  @!P0 BRA `(.L_x_89) ;  /* 0x0000006800bc8947 */ /* 0x004fea0003800000 */
.L_x_203:
        /* <DEDUP_REMOVED lines=9> */
.L_x_205:
        /* <DEDUP_REMOVED lines=9> */
.L_x_207:
[----:B------:R-:W-:-:S04]  /*4750*/  UIADD3 UR4, UPT, UPT, UR4, 0x1, URZ ;  /* 0x0000000104047890 */ /* 0x000fc8000fffe0ff */
[----:B------:R-:W-:-:S04]  /*4760*/  UISETP.NE.AND UP0, UPT, UR4, 0x4, UPT ;  /* 0x000000040400788c */ /* 0x000fc8000bf05270 */
[----:B------:R-:W-:Y:S02]  /*4770*/  USEL UR5, URZ, 0x1, UP0 ;  /* 0x00000001ff057887 */ /* 0x000fe40008000000 */
[----:B------:R-:W-:-:S04]  /*4780*/  USEL UR4, UR4, URZ, UP0 ;  /* 0x000000ff04047287 */ /* 0x000fc80008000000 */
[----:B------:R-:W-:Y:S01]  /*4790*/  ULEA UR4, UR4, UR7, 0x3 ;  /* 0x0000000704047291 */ /* 0x000fe2000f8e18ff */
[----:B-1----:R-:W-:-:S04]  /*47a0*/  LOP3.LUT R3, R2, UR5, RZ, 0x3c, !PT ;  /* 0x0000000502037c12 */ /* 0x002fc8000f8e3cff */
[----:B------:R-:W-:Y:S01]  /*47b0*/  SHF.L.U32 R3, R3, 0x1f, RZ ;  /* 0x0000001f03037819 */ /* 0x000fe200000006ff */
[----:B------:R-:W-:-:S04]  /*47c0*/  IMAD.U32 R0, RZ, RZ, UR4 ;  /* 0x00000004ff007e24 */ /* 0x000fc8000f8e00ff */
[----:B------:R1:W2:Y:S03]  /*47d0*/  SYNCS.PHASECHK.TRANS64.TRYWAIT P0, [R0+URZ], R3 ;  /* 0x00000003000075a7 */ /* 0x0002a600080011ff */
[----:B--2---:R-:W-:Y:S05]  /*47e0*/  @!P0 NANOSLEEP.SYNCS 0x989680 ;  /* 0x009896800000895d */ /* 0x004fea0003900000 */
[----:B------:R-:W2:Y:S02]  /*47f0*/  @!P0 SYNCS.PHASECHK.TRANS64 P0, [R0+URZ], R3 ;  /* 0x00000003000085a7 */ /* 0x000ea400080010ff */
[----:B--2---:R-:W-:Y:S05]  /*4800*/  @P0 BRA `(.L_x_92) ;  /* 0x0000000000200947 */ /* 0x004fea0003800000 */
.L_x_93:
[----:B--2---:R2:W4:Y:S02]  /*4810*/  SYNCS.PHASECHK.TRANS64.TRYWAIT P0, [R0+URZ], R3 ;  /* 0x00000003000075a7 */ /* 0x00452400080011ff */
[----:B----4-:R-:W-:Y:S05]  /*4820*/  @!P0 NANOSLEEP.SYNCS 0x989680 ;  /* 0x009896800000895d */ /* 0x010fea0003900000 */
[----:B------:R-:W4:Y:S02]  /*4830*/  @!P0 SYNCS.PHASECHK.TRANS64 P0, [R0+URZ], R3 ;  /* 0x00000003000085a7 */ /* 0x000f2400080010ff */
[----:B----4-:R-:W-:Y:S05]  /*4840*/  @!P0 BRA `(.L_x_93) ;  /* 0xfffffffc00f08947 */ /* 0x010fea000383ffff */
[----:B------:R-:W-:Y:S05]  /*4850*/  BRA `(.L_x_92) ;  /* 0x00000000000c7947 */ /* 0x000fea0003800000 */
.L_x_88:
[----:B------:R-:W-:-:S04]  /*4860*/  UIADD3 UR4, UPT, UPT, UR17, 0x1d0, URZ ;  /* 0x000001d011047890 */ /* 0x000fc8000fffe0ff */
[----:B------:R-:W-:-:S09]  /*4870*/  UPRMT UR4, UR34, 0x654, UR4 ;  /* 0x0000065422047896 */ /* 0x000fd20008000004 */
[----:B------:R-:W-:Y:S03]  /*4880*/  SYNCS.ARRIVE.TRANS64.RED.A1T0 RZ, [UR4], RZ ;  /* 0x000000ffffff79a7 */ /* 0x000fe60008100404 */
.L_x_92:
[----:B-12---:R-:W-:Y:S01]  /*4890*/  SHF.L.U32 R3, RZ, 0x1f, RZ ;  /* 0x0000001fff037819 */ /* 0x006fe200000006ff */
[----:B------:R-:W-:Y:S01]  /*48a0*/  UIADD3 UR4, UPT, UPT, UR17, 0x1d0, URZ ;  /* 0x000001d011047890 */ /* 0x000fe2000fffe0ff */
[----:B------:R-:W-:Y:S02]  /*48b0*/  PLOP3.LUT P0, PT, PT, PT, UP1, 0x80, 0x8 ;  /* 0x000000000008781c */ /* 0x000fe40003f0f018 */
[----:B------:R-:W1:Y:S02]  /*48c0*/  SYNCS.PHASECHK.TRANS64.TRYWAIT P1, [UR17+0x1d0], R3 ;  /* 0x0001d003ff0075a7 */ /* 0x000e640008021111 */
[----:B-1----:R-:W-:Y:S09]  /*48d0*/  @!P1 BRA `(.L_x_94) ;  /* 0x0000006800589947 */ /* 0x002ff20003800000 */
.L_x_209:
[----:B------:R-:W-:Y:S01]  /*48e0*/  @!UP1 UPRMT UR4, UR34, 0x654, UR4 ;  /* 0x0000065422049896 */ /* 0x000fe20008000004 */
[----:B------:R-:W-:Y:S01]  /*48f0*/  UMOV UR5, 0xffff ;  /* 0x0000ffff00057882 */ /* 0x000fe20000000000 */
[----:B------:R-:W-:-:S07]  /*4900*/  UMOV UR6, 0x1 ;  /* 0x0000000100067882 */ /* 0x000fce0000000000 */
[----:B------:R-:W-:Y:S01]  /*4910*/  @!P0 SYNCS.ARRIVE.TRANS64.RED.A1T0 RZ, [UR4], RZ ;  /* 0x000000ffffff89a7 */ /* 0x000fe20008100404 */
[----:B------:R-:W-:Y:S01]  /*4920*/  NOP ;  /* 0x0000000000007918 */ /* 0x000fe20000000000 */
[----:B-1----:R-:W1:Y:S01]  /*4930*/  LDS R0, [UR8+0x14] ;  /* 0x00001408ff007984 */ /* 0x002e620008000800 */
[----:B------:R-:W-:-:S04]  /*4940*/  ULOP3.LUT UR4, UR32, 0xffff, URZ, 0xc0, !UPT ;  /* 0x0000ffff20047892 */ /* 0x000fc8000f8ec0ff */
[----:B------:R-:W-:-:S04]  /*4950*/  USHF.R.U32.HI UR4, URZ, 0x5, UR4 ;  /* 0x00000005ff047899 */ /* 0x000fc80008011604 */
[----:B------:R-:W-:Y:S02]  /*4960*/  USHF.L.U32 UR5, UR5, UR4, URZ ;  /* 0x0000000405057299 */ /* 0x000fe400080006ff */
[----:B------:R-:W-:-:S04]  /*4970*/  USHF.L.U32 UR4, UR6, UR4, URZ ;  /* 0x0000000406047299 */ /* 0x000fc800080006ff */
[----:B-1----:R-:W-:-:S04]  /*4980*/  LOP3.LUT R0, R0, UR5, RZ, 0xc0, !PT ;  /* 0x0000000500007c12 */ /* 0x002fc8000f8ec0ff */
[----:B------:R-:W-:-:S13]  /*4990*/  ISETP.NE.AND P0, PT, R0, UR5, PT ;  /* 0x0000000500007c0c */ /* 0x000fda000bf05270 */
[----:B------:R-:W-:Y:S05]  /*49a0*/  @P0 BRA `(.L_x_95) ;  /* 0x0000000000580947 */ /* 0x000fea0003800000 */
[----:B------:R-:W1:Y:S02]  /*49b0*/  LDS R0, [UR8+0x18] ;  /* 0x00001808ff007984 */ /* 0x000e640008000800 */
[----:B-1----:R-:W-:-:S04]  /*49c0*/  LOP3.LUT R0, R0, UR4, RZ, 0xc0, !PT ;  /* 0x0000000400007c12 */ /* 0x002fc8000f8ec0ff */
[----:B------:R-:W-:-:S13]  /*49d0*/  ISETP.NE.AND P0, PT, R0, UR4, PT ;  /* 0x0000000400007c0c */ /* 0x000fda000bf05270 */
[----:B------:R-:W-:Y:S05]  /*49e0*/  @P0 BRA `(.L_x_96) ;  /* 0x00000000003c0947 */ /* 0x000fea0003800000 */
[----:B------:R-:W1:Y:S01]  /*49f0*/  S2R R2, SR_LANEID ;  /* 0x0000000000027919 */ /* 0x000e620000000000 */
[----:B------:R-:W-:Y:S01]  /*4a00*/  ULOP3.LUT UR5, URZ, UR5, URZ, 0x33, !UPT ;  /* 0x00000005ff057292 */ /* 0x000fe2000f8e33ff */
[----:B------:R-:W-:Y:S01]  /*4a10*/  LOP3.LUT R4, RZ, UR4, RZ, 0x33, !PT ;  /* 0x00000004ff047c12 */ /* 0x000fe2000f8e33ff */
[----:B------:R-:W-:Y:S02]  /*4a20*/  VOTEU.ANY UR4, UPT, PT ;  /* 0x0000000000047886 */ /* 0x000fe400038e0100 */
[----:B------:R-:W-:Y:S01]  /*4a30*/  UFLO.U32 UR4, UR4 ;  /* 0x00000004000472bd */ /* 0x000fe200080e0000 */
[----:B------:R-:W2:Y:S01]  /*4a40*/  REDUX UR6, R4 ;  /* 0x00000000040673c4 */ /* 0x000ea20000000000 */
[----:B------:R-:W-:-:S06]  /*4a50*/  IMAD.U32 R0, RZ, RZ, UR5 ;  /* 0x00000005ff007e24 */ /* 0x000fcc000f8e00ff */
[----:B------:R4:W-:Y:S01]  /*4a60*/  UTCATOMSWS.AND URZ, UR5 ;  /* 0x0000000500ff79e3 */ /* 0x0009e20008000000 */
[----:B------:R-:W3:Y:S01]  /*4a70*/  REDUX UR7, R0 ;  /* 0x00000000000773c4 */ /* 0x000ee20000000000 */
[----:B-1----:R-:W-:Y:S01]  /*4a80*/  ISETP.EQ.U32.AND P0, PT, R2, UR4, PT ;  /* 0x0000000402007c0c */ /* 0x002fe2000bf02070 */
[----:B--2---:R-:W-:Y:S01]  /*4a90*/  IMAD.U32 R2, RZ, RZ, UR6 ;  /* 0x00000006ff027e24 */ /* 0x004fe2000f8e00ff */
[----:B---3--:R-:W-:-:S11]  /*4aa0*/  MOV R3, UR7 ;  /* 0x0000000700037c02 */ /* 0x008fd60008000f00 */
[----:B------:R4:W-:Y:S04]  /*4ab0*/  @P0 ATOMS.AND RZ, [UR8+0x14], R3 ;  /* 0x00001403ffff098c */ /* 0x0009e8000a800008 */
[----:B------:R4:W-:Y:S01]  /*4ac0*/  @P0 ATOMS.AND RZ, [UR8+0x18], R2 ;  /* 0x00001802ffff098c */ /* 0x0009e2000a800008 */
[----:B------:R-:W-:Y:S05]  /*4ad0*/  BRA `(.L_x_97) ;  /* 0x0000000000147947 */ /* 0x000fea0003800000 */
.L_x_96:
[----:B------:R-:W-:Y:S02]  /*4ae0*/  MOV R2, 0x4b00 ;  /* 0x00004b0000027802 */ /* 0x000fe40000000f00 */
[----:B---3-5:R-:W-:Y:S05]  /*4af0*/  CALL.REL.NOINC `($__internal_0_$__cuda_sm10x_tcgen05_guardrail_trap_col_being_dealloced_not_returned_by_alloc) ;  /* 0x0000006c00347944 */ /* 0x028fea0003c00000 */
[----:B------:R-:W-:Y:S05]  /*4b00*/  BRA `(.L_x_97) ;  /* 0x0000000000087947 */ /* 0x000fea0003800000 */
.L_x_95:
[----:B------:R-:W-:Y:S02]  /*4b10*/  MOV R2, 0x4b30 ;  /* 0x00004b3000027802 */ /* 0x000fe40000000f00 */
[----:B---3-5:R-:W-:Y:S05]  /*4b20*/  CALL.REL.NOINC `($__internal_2_$__cuda_sm10x_tcgen05_guardrail_trap_unallocated_columns_being_dealloced) ;  /* 0x0000006c00407944 */ /* 0x028fea0003c00000 */
.L_x_97:
[----:B------:R-:W-:Y:S01]  /*4b30*/  NOP ;  /* 0x0000000000007918 */ /* 0x000fe20000000000 */
[----:B----4-:R-:W-:Y:S05]  /*4b40*/  EXIT ;  /* 0x000000000000794d */ /* 0x010fea0003800000 */
.L_x_68:
[----:B------:R-:W-:-:S09]  /*4b50*/  UISETP.NE.OR UP0, UPT, UR13, 0x3, !UP3 ;  /* 0x000000030d00788c */ /* 0x000fd2000df05670 */
[----:B------:R-:W-:Y:S05]  /*4b60*/  BRA.U UP0, `(.L_x_98) ;  /* 0x0000001100c07547 */ /* 0x000fea000b800000 */
[----:B------:R-:W1:Y:S01]  /*4b70*/  LDCU UR31, c[0x0][0x370] ;  /* 0x00006e00ff1f77ac */ /* 0x000e620008000800 */
[----:B------:R-:W2:Y:S01]  /*4b80*/  LDC.64 R16, c[0x0][0x348] ;  /* 0x0000d200ff107b82 */ /* 0x000ea20000000a00 */
[----:B------:R-:W-:Y:S02]  /*4b90*/  HFMA2 R13, -RZ, RZ, 0, 0 ;  /* 0x00000000ff0d7431 */ /* 0x000fe400000001ff */
[----:B------:R-:W-:Y:S01]  /*4ba0*/  IMAD.MOV.U32 R15, RZ, RZ, 0x1 ;  /* 0x00000001ff0f7424 */ /* 0x000fe200078e00ff */
[----:B------:R-:W1:Y:S01]  /*4bb0*/  LDCU.128 UR48, c[0x0][0xb10] ;  /* 0x00016200ff3077ac */ /* 0x000e620008000c00 */
[----:B------:R-:W-:Y:S01]  /*4bc0*/  IMAD.MOV.U32 R14, RZ, RZ, RZ ;  /* 0x000000ffff0e7224 */ /* 0x000fe200078e00ff */
[----:B------:R-:W-:Y:S01]  /*4bd0*/  MOV R7, 0x1000 ;  /* 0x0000100000077802 */ /* 0x000fe20000000f00 */
[----:B------:R-:W3:Y:S01]  /*4be0*/  LDCU UR30, c[0x0][0x374] ;  /* 0x00006e80ff1e77ac */ /* 0x000ee20008000800 */
[----:B------:R-:W4:Y:S01]  /*4bf0*/  LDC.64 R2, c[0x0][0x888] ;  /* 0x00022200ff027b82 */ /* 0x000f220000000a00 */
[----:B------:R-:W3:Y:S01]  /*4c00*/  LDCU UR15, c[0x0][0xb0c] ;  /* 0x00016180ff0f77ac */ /* 0x000ee20008000800 */
[----:B------:R-:W2:Y:S06]  /*4c10*/  LDCU UR54, c[0x0][0xb20] ;  /* 0x00016400ff3677ac */ /* 0x000eac0008000800 */
[----:B------:R-:W4:Y:S01]  /*4c20*/  LDC.64 R4, c[0x0][0x890] ;  /* 0x00022400ff047b82 */ /* 0x000f220000000a00 */
[----:B------:R-:W2:Y:S01]  /*4c30*/  LDCU UR4, c[0x0][0xb30] ;  /* 0x00016600ff0477ac */ /* 0x000ea20008000800 */
[----:B------:R-:W-:Y:S01]  /*4c40*/  UMOV UR21, 0x400 ;  /* 0x0000040000157882 */ /* 0x000fe20000000000 */
[----:B-1----:R-:W-:-:S02]  /*4c50*/  UIMAD.WIDE.U32 UR6, UR31, UR48, URZ ;  /* 0x000000301f0672a5 */ /* 0x002fc4000f8e00ff */
[----:B---3--:R-:W-:Y:S02]  /*4c60*/  UIMAD.WIDE.U32 UR8, UR30, UR51, URZ ;  /* 0x000000331e0872a5 */ /* 0x008fe4000f8e00ff */
[----:B------:R-:W-:Y:S02]  /*4c70*/  ULEA UR21, UR58, UR21, 0x18 ;  /* 0x000000153a157291 */ /* 0x000fe4000f8ec0ff */
[----:B------:R-:W-:Y:S02]  /*4c80*/  UPLOP3.LUT UP2, UPT, UPT, UPT, UPT, 0x40, 0x4 ;  /* 0x000000000004789c */ /* 0x000fe40003f4e870 */
[----:B------:R-:W-:Y:S02]  /*4c90*/  UIADD3 UR37, UPT, UPT, UR21, 0x118, URZ ;  /* 0x0000011815257890 */ /* 0x000fe4000fffe0ff */
[----:B------:R-:W-:Y:S02]  /*4ca0*/  UIADD3 UR41, UPT, UPT, UR21, 0x100, URZ ;  /* 0x0000010015297890 */ /* 0x000fe4000fffe0ff */
[----:B------:R-:W-:-:S02]  /*4cb0*/  UIADD3 UR33, UPT, UPT, UR21, 0x108, URZ ;  /* 0x0000010815217890 */ /* 0x000fc4000fffe0ff */
[----:B------:R-:W-:Y:S01]  /*4cc0*/  UIADD3 UR25, UPT, UPT, UR21, 0x110, URZ ;  /* 0x0000011015197890 */ /* 0x000fe2000fffe0ff */
[----:B------:R-:W-:Y:S01]  /*4cd0*/  UMOV UR6, UR7 ;  /* 0x0000000700067c82 */ /* 0x000fe20008000000 */
[----:B------:R-:W-:Y:S01]  /*4ce0*/  UMOV UR47, UR9 ;  /* 0x00000009002f7c82 */ /* 0x000fe20008000000 */
[----:B------:R-:W-:Y:S02]  /*4cf0*/  UISETP.GE.AND UP0, UPT, UR45, 0x1, UPT ;  /* 0x000000012d00788c */ /* 0x000fe4000bf06270 */
[----:B------:R-:W-:Y:S01]  /*4d00*/  UISETP.NE.AND UP4, UPT, UR45, 0x1, UPT ;  /* 0x000000012d00788c */ /* 0x000fe2000bf85270 */
[----:B------:R-:W1:Y:S01]  /*4d10*/  LDCU.64 UR22, c[0x0][0xb28] ;  /* 0x00016500ff1677ac */ /* 0x000e620008000a00 */
[----:B------:R-:W-:Y:S02]  /*4d20*/  UISETP.NE.AND UP6, UPT, UR15, 0x1, UPT ;  /* 0x000000010f00788c */ /* 0x000fe4000bfc5270 */
[----:B------:R-:W-:Y:S02]  /*4d30*/  UISETP.NE.AND UP5, UPT, UR50, 0x1, UPT ;  /* 0x000000013200788c */ /* 0x000fe4000bfa5270 */
[----:B------:R-:W-:-:S02]  /*4d40*/  UPRMT UR37, UR58, 0x654, UR37 ;  /* 0x000006543a257896 */ /* 0x000fc40008000025 */
[----:B------:R-:W-:Y:S02]  /*4d50*/  USHF.R.U32.HI UR52, URZ, UR49, UR6 ;  /* 0x00000031ff347299 */ /* 0x000fe40008011606 */
[----:B------:R-:W-:Y:S02]  /*4d60*/  UPRMT UR46, UR58, 0x654, UR41 ;  /* 0x000006543a2e7896 */ /* 0x000fe40008000029 */
[----:B------:R-:W-:Y:S02]  /*4d70*/  UPRMT UR39, UR58, 0x654, UR33 ;  /* 0x000006543a277896 */ /* 0x000fe40008000021 */
[----:B------:R-:W-:Y:S02]  /*4d80*/  UPRMT UR38, UR58, 0x654, UR25 ;  /* 0x000006543a267896 */ /* 0x000fe40008000019 */
[----:B--2---:R-:W-:Y:S02]  /*4d90*/  USHF.R.U32.HI UR47, URZ, UR54, UR47 ;  /* 0x00000036ff2f7299 */ /* 0x004fe4000801162f */
[----:B------:R-:W-:-:S11]  /*4da0*/  UISETP.NE.AND UP3, UPT, UR4, 0x1, UPT ;  /* 0x000000010400788c */ /* 0x000fd6000bf65270 */
.L_x_109:
[C---:B------:R-:W-:Y:S02]  /*4db0*/  LEA R12, R14.reuse, UR21, 0x3 ;  /* 0x000000150e0c7c11 */ /* 0x040fe4000f8e18ff */
[----:B------:R-:W-:Y:S02]  /*4dc0*/  SHF.L.U32 R9, R13, 0x1f, RZ ;  /* 0x0000001f0d097819 */ /* 0x000fe400000006ff */
[----:B------:R-:W-:Y:S02]  /*4dd0*/  LEA R10, R14, UR21, 0x4 ;  /* 0x000000150e0a7c11 */ /* 0x000fe4000f8e20ff */
[----:B------:R-:W2:Y:S02]  /*4de0*/  SYNCS.PHASECHK.TRANS64.TRYWAIT P0, [R12+URZ+0x150], R9 ;  /* 0x000150090c0075a7 */ /* 0x000ea400080011ff */
[----:B--23--:R-:W-:Y:S05]  /*4df0*/  @!P0 BRA `(.L_x_99) ;  /* 0x0000006400288947 */ /* 0x00cfea0003800000 */
.L_x_210:
[----:B--2---:R-:W2:Y:S01]  /*4e00*/  LDS.128 R8, [R10+0x1e0] ;  /* 0x0001e0000a087984 */ /* 0x004ea20000000c00 */
[----:B------:R-:W-:Y:S01]  /*4e10*/  UISETP.GE.AND UP0, UPT, UR45, 0x1, UPT ;  /* 0x000000012d00788c */ /* 0x000fe2000bf06270 */
[----:B------:R-:W-:Y:S01]  /*4e20*/  @!PT LDS RZ, [RZ] ;  /* 0x00000000fffff984 */ /* 0x000fe20000000800 */
[----:B------:R-:W-:Y:S01]  /*4e30*/  @!PT LDS RZ, [RZ] ;  /* 0x00000000fffff984 */ /* 0x000fe20000000800 */
[----:B------:R-:W-:Y:S01]  /*4e40*/  @!PT LDS RZ, [RZ] ;  /* 0x00000000fffff984 */ /* 0x000fe20000000800 */
[----:B------:R-:W-:Y:S01]  /*4e50*/  @!PT LDS RZ, [RZ] ;  /* 0x00000000fffff984 */ /* 0x000fe20000000800 */
[----:B------:R3:W-:Y:S06]  /*4e60*/  MEMBAR.ALL.CTA ;  /* 0x0000000000007992 */ /* 0x0007ec0000008000 */
[----:B---3--:R-:W3:Y:S01]  /*4e70*/  FENCE.VIEW.ASYNC.S ;  /* 0x00000000000073c6 */ /* 0x008ee20000000000 */
[----:B--2---:R-:W-:Y:S11]  /*4e80*/  LOP3.LUT P0, RZ, R10, 0x1, RZ, 0xc0, !PT ;  /* 0x000000010aff7812 */ /* 0x004ff6000780c0ff */
[----:B------:R-:W-:Y:S02]  /*4e90*/  @!UPT UIADD3 URZ, UPT, UPT, URZ, URZ, URZ ;  /* 0x000000fffffff290 */ /* 0x000fe4000fffe0ff */
[----:B---3--:R-:W-:Y:S01]  /*4ea0*/  VOTEU.ANY UP1, P0 ;  /* 0x0000000000ff7886 */ /* 0x008fe20000020100 */
[----:B------:R-:W-:Y:S11]  /*4eb0*/  PLOP3.LUT P0, PT, PT, PT, UP1, 0x80, 0x8 ;  /* 0x000000000008781c */ /* 0x000ff60003f0f018 */
[----:B------:R-:W-:Y:S02]  /*4ec0*/  @!UPT UIADD3 URZ, UPT, UPT, URZ, URZ, URZ ;  /* 0x000000fffffff290 */ /* 0x000fe4000fffe0ff */
[----:B------:R-:W-:Y:S02]  /*4ed0*/  @P0 SHF.R.U32.HI R0, RZ, 0x10, R9 ;  /* 0x00000010ff000819 */ /* 0x000fe40000011609 */
[----:B------:R-:W-:Y:S02]  /*4ee0*/  @P0 MOV R6, R8 ;  /* 0x0000000800060202 */ /* 0x000fe40000000f00 */
[----:B------:R-:W-:Y:S01]  /*4ef0*/  @P0 R2UR UR4, R0 ;  /* 0x00000000000402ca */ /* 0x000fe200000e0000 */
[----:B------:R-:W-:Y:S01]  /*4f00*/  VIADD R0, R12, 0x160 ;  /* 0x000001600c007836 */ /* 0x000fe20000000000 */
[----:B------:R-:W-:Y:S02]  /*4f10*/  @P0 LOP3.LUT R8, R9, 0xffff, RZ, 0xc0, !PT ;  /* 0x0000ffff09080812 */ /* 0x000fe400078ec0ff */
[----:B------:R-:W-:Y:S02]  /*4f20*/  @P0 R2UR UR6, R6 ;  /* 0x00000000060602ca */ /* 0x000fe400000e0000 */
[----:B------:R-:W-:Y:S02]  /*4f30*/  PRMT R0, RZ, 0x654, R0 ;  /* 0x00000654ff007816 */ /* 0x000fe40000000000 */
[----:B------:R-:W-:Y:S02]  /*4f40*/  @P0 R2UR UR5, R8 ;  /* 0x00000000080502ca */ /* 0x000fe400000e0000 */
[----:B------:R2:W-:Y:S03]  /*4f50*/  SYNCS.ARRIVE.TRANS64.RED.A1T0 RZ, [R0+URZ], RZ ;  /* 0x000000ff00ff79a7 */ /* 0x0005e600081004ff */
[----:B------:R-:W-:Y:S04]  /*4f60*/  @UP1 UMOV UR29, UR4 ;  /* 0x00000004001d1c82 */ /* 0x000fe80008000000 */
[----:B------:R-:W-:Y:S04]  /*4f70*/  @UP1 UMOV UR14, UR6 ;  /* 0x00000006000e1c82 */ /* 0x000fe80008000000 */
[----:B------:R-:W-:Y:S01]  /*4f80*/  @UP1 UMOV UR13, UR5 ;  /* 0x00000005000d1c82 */ /* 0x000fe20008000000 */
[----:B------:R-:W-:Y:S05]  /*4f90*/  BRA.U !UP0, `(.L_x_100) ;  /* 0x0000000108a47547 */ /* 0x000fea000b800000 */
[----:B------:R-:W-:Y:S02]  /*4fa0*/  UIMAD.WIDE.U32 UR16, UR13, UR51, URZ ;  /* 0x000000330d1072a5 */ /* 0x000fe4000f8e00ff */
[----:B------:R-:W-:Y:S02]  /*4fb0*/  UIMAD.WIDE.U32 UR18, UR14, UR48, URZ ;  /* 0x000000300e1272a5 */ /* 0x000fe4000f8e00ff */
[----:B------:R-:W-:Y:S02]  /*4fc0*/  USEL UR4, UR30, UR47, !UP5 ;  /* 0x0000002f1e047287 */ /* 0x000fe4000e800000 */
[----:B------:R-:W-:Y:S02]  /*4fd0*/  USEL UR7, UR31, UR52, !UP6 ;  /* 0x000000341f077287 */ /* 0x000fe4000f000000 */
[----:B-1----:R-:W-:Y:S02]  /*4fe0*/  UIMAD.WIDE.U32 UR8, UR4, UR22, URZ ;  /* 0x00000016040872a5 */ /* 0x002fe4000f8e00ff */
[----:B------:R-:W-:Y:S01]  /*4ff0*/  UIMAD.WIDE.U32 UR10, UR7, UR22, URZ ;  /* 0x00000016070a72a5 */ /* 0x000fe2000f8e00ff */
[----:B------:R-:W-:Y:S02]  /*5000*/  UMOV UR5, UR17 ;  /* 0x0000001100057c82 */ /* 0x000fe40008000000 */
[----:B------:R-:W-:Y:S03]  /*5010*/  USHF.R.U32.HI UR6, URZ, UR54, UR5 ;  /* 0x00000036ff067299 */ /* 0x000fe60008011605 */
[----:B------:R-:W-:Y:S01]  /*5020*/  UMOV UR5, UR19 ;  /* 0x0000001300057c82 */ /* 0x000fe20008000000 */
[----:B------:R-:W-:Y:S02]  /*5030*/  USEL UR6, UR13, UR6, !UP5 ;  /* 0x000000060d067287 */ /* 0x000fe4000e800000 */
[----:B------:R-:W-:Y:S03]  /*5040*/  USHF.R.U32.HI UR12, URZ, UR49, UR5 ;  /* 0x00000031ff0c7299 */ /* 0x000fe60008011605 */
[----:B------:R-:W-:Y:S02]  /*5050*/  UMOV UR5, UR9 ;  /* 0x0000000900057c82 */ /* 0x000fe40008000000 */
[----:B------:R-:W-:Y:S03]  /*5060*/  @UP4 USHF.R.U32.HI UR4, URZ, UR23, UR5 ;  /* 0x00000017ff044299 */ /* 0x000fe60008011605 */
[----:B------:R-:W-:Y:S01]  /*5070*/  UMOV UR5, UR11 ;  /* 0x0000000b00057c82 */ /* 0x000fe20008000000 */
[----:B------:R-:W-:Y:S02]  /*5080*/  UIMAD UR4, UR45, UR4, URZ ;  /* 0x000000042d0472a4 */ /* 0x000fe4000f8e02ff */
[----:B------:R-:W-:Y:S02]  /*5090*/  @UP4 USHF.R.U32.HI UR7, URZ, UR23, UR5 ;  /* 0x00000017ff074299 */ /* 0x000fe40008011605 */
[----:B------:R-:W-:Y:S02]  /*50a0*/  UIMAD.WIDE.U32 UR10, UR6, UR22, URZ ;  /* 0x00000016060a72a5 */ /* 0x000fe4000f8e00ff */
[----:B------:R-:W-:Y:S02]  /*50b0*/  USEL UR5, UR14, UR12, !UP6 ;  /* 0x0000000c0e057287 */ /* 0x000fe4000f000000 */
[----:B------:R-:W-:Y:S02]  /*50c0*/  UIMAD UR8, UR45, UR7, URZ ;  /* 0x000000072d0872a4 */ /* 0x000fe4000f8e02ff */
[----:B------:R-:W-:Y:S03]  /*50d0*/  UISETP.GE.AND UP0, UPT, UR6, UR4, UPT ;  /* 0x000000040600728c */ /* 0x000fe6000bf06270 */
[----:B------:R-:W-:Y:S01]  /*50e0*/  UMOV UR4, UR11 ;  /* 0x0000000b00047c82 */ /* 0x000fe20008000000 */
[----:B------:R-:W-:Y:S02]  /*50f0*/  UISETP.GE.OR UP0, UPT, UR5, UR8, UP0 ;  /* 0x000000080500728c */ /* 0x000fe40008706670 */
[----:B------:R-:W-:Y:S02]  /*5100*/  USHF.R.U32.HI UR4, URZ, UR23, UR4 ;  /* 0x00000017ff047299 */ /* 0x000fe40008011604 */
[----:B------:R-:W-:Y:S02]  /*5110*/  UIMAD.WIDE.U32 UR8, UR5, UR22, URZ ;  /* 0x00000016050872a5 */ /* 0x000fe4000f8e00ff */
[----:B------:R-:W-:Y:S04]  /*5120*/  USEL UR10, UR6, UR4, !UP4 ;  /* 0x00000004060a7287 */ /* 0x000fe8000e000000 */
[----:B------:R-:W-:Y:S01]  /*5130*/  UIADD3 UR11, UPT, UPT, -UR10, URZ, URZ ;  /* 0x000000ff0a0b7290 */ /* 0x000fe2000fffe1ff */
[----:B------:R-:W-:Y:S02]  /*5140*/  @!UP0 UMOV UR4, UR9 ;  /* 0x0000000900048c82 */ /* 0x000fe40008000000 */
[----:B------:R-:W-:Y:S02]  /*5150*/  @!UP0 USHF.R.U32.HI UR4, URZ, UR23, UR4 ;  /* 0x00000017ff048299 */ /* 0x000fe40008011604 */
[----:B------:R-:W-:Y:S02]  /*5160*/  UIMAD UR8, UR45, UR11, UR6 ;  /* 0x0000000b2d0872a4 */ /* 0x000fe4000f8e0206 */
[----:B------:R-:W-:Y:S04]  /*5170*/  @!UP0 USEL UR4, UR5, UR4, !UP4 ;  /* 0x0000000405048287 */ /* 0x000fe8000e000000 */
[----:B------:R-:W-:Y:S02]  /*5180*/  @!UP0 UIMAD UR7, UR7, UR8, UR4 ;  /* 0x00000008070782a4 */ /* 0x000fe4000f8e0204 */
[----:B------:R-:W-:Y:S02]  /*5190*/  @!UP0 UIADD3 UR9, UPT, UPT, UR10, -UR4, URZ ;  /* 0x800000040a098290 */ /* 0x000fe4000fffe0ff */
[----:B------:R-:W-:Y:S02]  /*51a0*/  UIADD3 UR8, UPT, UPT, -UR6, URZ, URZ ;  /* 0x000000ff06087290 */ /* 0x000fe4000fffe1ff */
[----:B------:R-:W-:Y:S02]  /*51b0*/  UIADD3 UR4, UPT, UPT, -UR5, URZ, URZ ;  /* 0x000000ff05047290 */ /* 0x000fe4000fffe1ff */
[----:B------:R-:W-:Y:S03]  /*51c0*/  @!UP0 UIMAD UR6, UR9, UR45, UR5 ;  /* 0x0000002d090682a4 */ /* 0x000fe6000f8e0205 */
[----:B------:R-:W-:Y:S01]  /*51d0*/  @!UP0 UMOV UR5, UR7 ;  /* 0x0000000700058c82 */ /* 0x000fe20008000000 */
[----:B------:R-:W-:Y:S02]  /*51e0*/  UIMAD UR7, UR15, UR4, UR14 ;  /* 0x000000040f0772a4 */ /* 0x000fe4000f8e020e */
[----:B------:R-:W-:Y:S02]  /*51f0*/  UIMAD UR4, UR50, UR8, UR13 ;  /* 0x00000008320472a4 */ /* 0x000fe4000f8e020d */
[----:B------:R-:W-:Y:S02]  /*5200*/  UIMAD UR14, UR5, UR15, UR7 ;  /* 0x0000000f050e72a4 */ /* 0x000fe4000f8e0207 */
[----:B------:R-:W-:Y:S11]  /*5210*/  UIMAD UR13, UR6, UR50, UR4 ;  /* 0x00000032060d72a4 */ /* 0x000ff6000f8e0204 */
[----:B------:R-:W-:Y:S01]  /*5220*/  @!UPT UIADD3 URZ, UPT, UPT, URZ, URZ, URZ ;  /* 0x000000fffffff290 */ /* 0x000fe2000fffe0ff */
.L_x_100:
[----:B------:R-:W3:Y:S01]  /*5230*/  @!UP3 LDCU.128 UR8, c[0x0][0xb10] ;  /* 0x00016200ff08b7ac */ /* 0x000ee20008000c00 */
[C---:B----4-:R-:W-:Y:S02]  /*5240*/  ISETP.NE.U32.AND P1, PT, R4.reuse, RZ, PT ;  /* 0x000000ff0400720c */ /* 0x050fe40003f25070 */
[----:B------:R-:W-:Y:S02]  /*5250*/  ISETP.NE.U32.AND P0, PT, R4, RZ, PT ;  /* 0x000000ff0400720c */ /* 0x000fe40003f05070 */
[C---:B------:R-:W-:Y:S02]  /*5260*/  ISETP.NE.AND.EX P1, PT, R5.reuse, RZ, PT, P1 ;  /* 0x000000ff0500720c */ /* 0x040fe40003f25310 */
[----:B------:R-:W-:Y:S01]  /*5270*/  ISETP.NE.AND.EX P0, PT, R5, RZ, PT, P0 ;  /* 0x000000ff0500720c */ /* 0x000fe20003f05300 */
[----:B------:R-:W4:Y:S01]  /*5280*/  @!UP3 LDCU UR5, c[0x0][0xb0c] ;  /* 0x00016180ff05b7ac */ /* 0x000f220008000800 */
[----:B------:R-:W-:Y:S01]  /*5290*/  SHF.L.U32 R9, R15, 0x1f, RZ ;  /* 0x0000001f0f097819 */ /* 0x000fe200000006ff */
[----:B------:R-:W-:Y:S02]  /*52a0*/  USHF.L.U32 UR42, UR32, 0x8, URZ ;  /* 0x00000008202a7899 */ /* 0x000fe400080006ff */
[----:B------:R-:W-:Y:S02]  /*52b0*/  USHF.L.U32 UR43, UR20, 0x6, URZ ;  /* 0x00000006142b7899 */ /* 0x000fe400080006ff */
[----:B---3--:R-:W-:Y:S07]  /*52c0*/  UIMAD.WIDE.U32 UR6, UR14, UR8, URZ ;  /* 0x000000080e0672a5 */ /* 0x008fee000f8e00ff */
[----:B------:R-:W-:Y:S01]  /*52d0*/  @!UP3 UMOV UR4, UR7 ;  /* 0x000000070004bc82 */ /* 0x000fe20008000000 */
[----:B----4-:R-:W-:Y:S02]  /*52e0*/  @!UP3 UISETP.NE.AND UP0, UPT, UR5, 0x1, UPT ;  /* 0x000000010500b88c */ /* 0x010fe4000bf05270 */
[----:B------:R-:W-:Y:S02]  /*52f0*/  @!UP3 USHF.R.U32.HI UR4, URZ, UR9, UR4 ;  /* 0x00000009ff04b299 */ /* 0x000fe40008011604 */
[----:B------:R-:W-:Y:S02]  /*5300*/  UIMAD.WIDE.U32 UR6, UR13, UR11, URZ ;  /* 0x0000000b0d0672a5 */ /* 0x000fe4000f8e00ff */
[----:B------:R-:W-:Y:S02]  /*5310*/  @!UP3 USEL UR8, UR14, UR4, !UP0 ;  /* 0x000000040e08b287 */ /* 0x000fe4000c000000 */
[----:B------:R-:W-:Y:S03]  /*5320*/  @!UP3 UISETP.NE.AND UP0, UPT, UR10, 0x1, UPT ;  /* 0x000000010a00b88c */ /* 0x000fe6000bf05270 */
[----:B------:R-:W-:Y:S02]  /*5330*/  @!UP3 UMOV UR6, UR7 ;  /* 0x000000070006bc82 */ /* 0x000fe40008000000 */
[----:B------:R-:W3:Y:S02]  /*5340*/  @!UP3 LDCU UR4, c[0x0][0xb20] ;  /* 0x00016400ff04b7ac */ /* 0x000ee40008000800 */
[----:B---3--:R-:W-:Y:S04]  /*5350*/  @!UP3 USHF.R.U32.HI UR6, URZ, UR4, UR6 ;  /* 0x00000004ff06b299 */ /* 0x008fe80008011606 */
[----:B------:R-:W-:Y:S04]  /*5360*/  @!UP3 USEL UR6, UR13, UR6, !UP0 ;  /* 0x000000060d06b287 */ /* 0x000fe8000c000000 */
[----:B------:R-:W-:Y:S02]  /*5370*/  @!UP3 UIADD3 UR4, UPT, UPT, -UR8, UR6, URZ ;  /* 0x000000060804b290 */ /* 0x000fe4000fffe1ff */
[----:B------:R-:W-:Y:S02]  /*5380*/  @!UP3 UIADD3 UR6, UPT, UPT, UR8, -UR6, URZ ;  /* 0x800000060806b290 */ /* 0x000fe4000fffe0ff */
[----:B------:R-:W-:Y:S02]  /*5390*/  @!UP3 UIMAD UR14, UR4, UR5, UR14 ;  /* 0x00000005040eb2a4 */ /* 0x000fe4000f8e020e */
[----:B------:R-:W-:Y:S01]  /*53a0*/  @!UP3 UIMAD UR13, UR6, UR10, UR13 ;  /* 0x0000000a060db2a4 */ /* 0x000fe2000f8e020d */
[----:B------:R-:W-:Y:S11]  /*53b0*/  BRA.U UP2, `(.L_x_101) ;  /* 0x0000000102107547 */ /* 0x000ff6000b800000 */
[----:B--2---:R-:W-:Y:S04]  /*53c0*/  MOV R0, UR53 ;  /* 0x0000003500007c02 */ /* 0x004fe80008000f00 */
[----:B------:R-:W-:Y:S04]  /*53d0*/  SHF.L.U32 R11, R0, 0x1f, RZ ;  /* 0x0000001f000b7819 */ /* 0x000fe800000006ff */
[----:B------:R-:W2:Y:S02]  /*53e0*/  SYNCS.PHASECHK.TRANS64.TRYWAIT P2, [UR21+0x148], R11 ;  /* 0x0001480bff0075a7 */ /* 0x000ea40008041115 */
[----:B--2---:R-:W-:Y:S05]  /*53f0*/  @!P2 BRA `(.L_x_102) ;  /* 0x0000005c00bca947 */ /* 0x004fea0003800000 */
.L_x_101:
[----:B------:R-:W-:Y:S05]  /*5400*/  @!P1 BRA `(.L_x_103) ;  /* 0x0000000000309947 */ /* 0x000fea0003800000 */
[----:B------:R-:W-:Y:S01]  /*5410*/  ISETP.NE.U32.AND P1, PT, R2, RZ, PT ;  /* 0x000000ff0200720c */ /* 0x000fe20003f25070 */
[----:B------:R-:W3:Y:S01]  /*5420*/  LDCU.64 UR4, c[0x0][0x358] ;  /* 0x00006b00ff0477ac */ /* 0x000ee20008000a00 */
[----:B------:R-:W-:Y:S02]  /*5430*/  IMAD.MOV.U32 R86, RZ, RZ, 0x1 ;  /* 0x00000001ff567424 */ /* 0x000fe400078e00ff */
[----:B------:R-:W-:Y:S11]  /*5440*/  ISETP.NE.AND.EX P1, PT, R3, RZ, PT, P1 ;  /* 0x000000ff0300720c */ /* 0x000ff60003f25310 */
[----:B------:R-:W-:Y:S02]  /*5450*/  @!UPT UIADD3 URZ, UPT, UPT, URZ, URZ, URZ ;  /* 0x000000fffffff290 */ /* 0x000fe4000fffe0ff */
[----:B--2---:R-:W2:Y:S01]  /*5460*/  @P1 LDC.64 R10, c[0x0][0x888] ;  /* 0x00022200ff0a1b82 */ /* 0x004ea20000000a00 */
[----:B------:R-:W-:Y:S04]  /*5470*/  @P1 IMAD R0, R4, UR36, RZ ;  /* 0x0000002404001c24 */ /* 0x000fe8000f8e02ff */
[----:B--2---:R-:W-:Y:S04]  /*5480*/  @P1 IMAD.WIDE R10, R0, 0x4, R10 ;  /* 0x00000004000a1825 */ /* 0x004fe800078e020a */
[----:B------:R-:W-:Y:S01]  /*5490*/  HFMA2 R0, -RZ, RZ, 0, 5.9604644775390625e-08 ;  /* 0x00000001ff007431 */ /* 0x000fe200000001ff */
[----:B---3-5:R3:W5:Y:S04]  /*54a0*/  @P1 LDG.E R41, desc[UR4][R10.64] ;  /* 0x000000040a291981 */ /* 0x028768000c1e1900 */
[----:B------:R-:W-:Y:S01]  /*54b0*/  @!P1 PRMT R86, R0, 0x7610, R86 ;  /* 0x0000761000569816 */ /* 0x000fe20000000056 */
[----:B---3--:R-:W4:Y:S06]  /*54c0*/  @!P1 LDC R41, c[0x0][0x880] ;  /* 0x00022000ff299b82 */ /* 0x008f2c0000000800 */
.L_x_103:
[----:B----45:R-:W-:Y:S01]  /*54d0*/  @!P0 FSETP.EQ.AND P1, PT, R41, RZ, PT ;  /* 0x000000ff2900820b */ /* 0x030fe20003f22000 */
[----:B------:R-:W-:Y:S01]  /*54e0*/  @!UPT UIADD3 URZ, UPT, UPT, URZ, URZ, URZ ;  /* 0x000000fffffff290 */ /* 0x000fe2000fffe0ff */
[----:B------:R-:W-:Y:S11]  /*54f0*/  @!P0 BRA `(.L_x_104) ;  /* 0x0000000000188947 */ /* 0x000ff60003800000 */
[----:B------:R-:W-:Y:S02]  /*5500*/  LOP3.LUT P0, RZ, R86, 0xff, RZ, 0xc0, !PT ;  /* 0x000000ff56ff7812 */ /* 0x000fe4000780c0ff */
[----:B------:R-:W-:Y:S04]  /*5510*/  ISETP.NE.U32.AND P1, PT, R2, RZ, PT ;  /* 0x000000ff0200720c */ /* 0x000fe80003f25070 */
[----:B------:R-:W-:Y:S04]  /*5520*/  ISETP.NE.AND.EX P1, PT, R3, RZ, PT, P1 ;  /* 0x000000ff0300720c */ /* 0x000fe80003f25310 */
[----:B------:R-:W-:Y:S03]  /*5530*/  PLOP3.LUT P1, PT, P1, PT, PT, 0x8, 0x80 ;  /* 0x000000000080781c */ /* 0x000fe60000f2e170 */
[----:B------:R-:W-:Y:S11]  /*5540*/  @P0 FSETP.EQ.AND P1, PT, R41, RZ, PT ;  /* 0x000000ff2900020b */ /* 0x000ff60003f22000 */
[----:B------:R-:W-:Y:S02]  /*5550*/  @!UPT UIADD3 URZ, UPT, UPT, URZ, URZ, URZ ;  /* 0x000000fffffff290 */ /* 0x000fe4000fffe0ff */
.L_x_104:
[----:B------:R-:W3:Y:S01]  /*5560*/  SYNCS.PHASECHK.TRANS64.TRYWAIT P2, [UR21+0x120], R9 ;  /* 0x00012009ff0075a7 */ /* 0x000ee20008041115 */
[----:B------:R-:W-:Y:S04]  /*5570*/  ELECT P0, URZ, PT ;  /* 0x0000000000ff782f */ /* 0x000fe80003800000 */
[----:B------:R-:W-:Y:S11]  /*5580*/  PLOP3.LUT P1, PT, P1, P0, PT, 0xf2, 0x2f ;  /* 0x00000000002f781c */ /* 0x000ff60000f21e72 */
[----:B------:R-:W-:Y:S02]  /*5590*/  @!UPT UIADD3 URZ, UPT, UPT, URZ, URZ, URZ ;  /* 0x000000fffffff290 */ /* 0x000fe4000fffe0ff */
[----:B------:R-:W-:Y:S05]  /*55a0*/  @!P1 IADD3 R8, P0, PT, R16, 0x580, RZ ;  /* 0x0000058010089810 */ /* 0x000fea0007f1e0ff */
[----:B------:R-:W-:Y:S01]  /*55b0*/  @!P1 IMAD.X R6, RZ, RZ, R17, P0 ;  /* 0x000000ffff069224 */ /* 0x000fe200000e0611 */
[----:B---3--:R-:W-:Y:S07]  /*55c0*/  @!P2 BRA `(.L_x_105) ;  /* 0x0000005c0060a947 */ /* 0x008fee0003800000 */
.L_x_213:
[----:B------:R-:W-:Y:S01]  /*55d0*/  @!P1 R2UR UR5, R8 ;  /* 0x00000000080592ca */ /* 0x000fe200000e0000 */
[----:B------:R-:W-:Y:S01]  /*55e0*/  VOTEU.ALL UP0, P1 ;  /* 0x0000000000ff7886 */ /* 0x000fe20000800000 */
[----:B------:R-:W-:Y:S01]  /*55f0*/  @!P1 R2UR UR4, R6 ;  /* 0x00000000060492ca */ /* 0x000fe200000e0000 */
[----:B------:R-:W-:Y:S01]  /*5600*/  UMOV UR6, 0x0 ;  /* 0x0000000000067882 */ /* 0x000fe20000000000 */
[----:B------:R-:W-:Y:S01]  /*5610*/  UMOV UR7, 0x10000000 ;  /* 0x1000000000077882 */ /* 0x000fe20000000000 */
[----:B------:R-:W-:Y:S01]  /*5620*/  UMOV UR44, UR36 ;  /* 0x00000024002c7c82 */ /* 0x000fe20008000000 */
[----:B------:R-:W-:Y:S01]  /*5630*/  @!UP0 UIADD3 UR40, UPT, UPT, UR21, 0x300, URZ ;  /* 0x0000030015288890 */ /* 0x000fe2000fffe0ff */
[----:B--2---:R-:W-:Y:S01]  /*5640*/  @!P1 IMAD.MOV.U32 R0, RZ, RZ, 0x1000 ;  /* 0x00001000ff009424 */ /* 0x004fe200078e00ff */
[----:B------:R-:W-:Y:S01]  /*5650*/  @!UP0 UIADD3 UR10, UPT, UPT, UR42, 0x80, URZ ;  /* 0x000000802a0a8890 */ /* 0x000fe2000fffe0ff */
[----:B------:R-:W-:Y:S01]  /*5660*/  @!P1 IADD3 R8, P0, PT, R16, 0x580, RZ ;  /* 0x0000058010089810 */ /* 0x000fe20007f1e0ff */
[----:B------:R-:W-:Y:S01]  /*5670*/  @!UP0 UIADD3 UR8, UPT, UPT, UR21, 0xb00, URZ ;  /* 0x00000b0015088890 */ /* 0x000fe2000fffe0ff */
[----:B------:R-:W-:Y:S02]  /*5680*/  VOTEU.ALL UP0, P1 ;  /* 0x0000000000ff7886 */ /* 0x000fe40000800000 */
[----:B------:R-:W-:Y:S01]  /*5690*/  IMAD.U32 R10, RZ, RZ, UR5 ;  /* 0x00000005ff0a7e24 */ /* 0x000fe2000f8e00ff */
[----:B------:R-:W-:Y:S01]  /*56a0*/  UMOV UR9, UR41 ;  /* 0x0000002900097c82 */ /* 0x000fe20008000000 */
[----:B------:R-:W-:Y:S01]  /*56b0*/  IMAD.U32 R11, RZ, RZ, UR4 ;  /* 0x00000004ff0b7e24 */ /* 0x000fe2000f8e00ff */
[----:B------:R-:W-:Y:S01]  /*56c0*/  UMOV UR11, UR43 ;  /* 0x0000002b000b7c82 */ /* 0x000fe20008000000 */
[----:B------:R-:W-:Y:S01]  /*56d0*/  UMOV UR12, UR36 ;  /* 0x00000024000c7c82 */ /* 0x000fe20008000000 */
[----:B------:R-:W-:Y:S01]  /*56e0*/  @!P1 R2UR UR4, R10 ;  /* 0x000000000a0492ca */ /* 0x000fe200000e0000 */
[----:B------:R-:W-:Y:S01]  /*56f0*/  @!P1 IMAD.X R6, RZ, RZ, R17, P0 ;  /* 0x000000ffff069224 */ /* 0x000fe200000e0611 */
[----:B------:R-:W-:Y:S11]  /*5700*/  @!P1 R2UR UR5, R11 ;  /* 0x000000000b0592ca */ /* 0x000ff600000e0000 */
[----:B------:R-:W-:Y:S02]  /*5710*/  @!UPT UIADD3 URZ, UPT, UPT, URZ, URZ, URZ ;  /* 0x000000fffffff290 */ /* 0x000fe4000fffe0ff */
[----:B------:R2:W-:Y:S01]  /*5720*/  @!UP0 UTMALDG.3D [UR40], [UR4], desc[UR6] ;  /* 0x00000628040085b4 */ /* 0x0005e20008011000 */
[----:B------:R-:W-:Y:S05]  /*5730*/  VOTEU.ALL UP0, P1 ;  /* 0x0000000000ff7886 */ /* 0x000fea0000800000 */
[----:B------:R2:W-:Y:S01]  /*5740*/  @!UP0 UTMALDG.3D [UR8], [UR4], desc[UR6] ;  /* 0x00000608040085b4 */ /* 0x0005e20008011000 */
[----:B------:R2:W-:Y:S01]  /*5750*/  @!P1 SYNCS.ARRIVE.TRANS64.RED.A0TR RZ, [UR21+0x100], R0 ;  /* 0x00010000ffff99a7 */ /* 0x0005e20008300415 */
[----:B------:R-:W-:Y:S01]  /*5760*/  SYNCS.ARRIVE.TRANS64.RED.A1T0 RZ, [UR46], RZ ;  /* 0x000000ffffff79a7 */ /* 0x000fe2000810042e */
[----:B------:R-:W3:Y:S02]  /*5770*/  SYNCS.PHASECHK.TRANS64.TRYWAIT P2, [UR21+0x128], R9 ;  /* 0x00012809ff0075a7 */ /* 0x000ee40008041115 */
[----:B--23--:R-:W-:Y:S05]  /*5780*/  @!P2 BRA `(.L_x_106) ;  /* 0x0000005c0008a947 */ /* 0x00cfea0003800000 */
.L_x_215:
        /* <DEDUP_REMOVED lines=10> */
[----:B------:R-:W-:Y:S02]  /*5830*/  @!UP0 UIADD3 UR10, UPT, UPT, UR42, 0xa0, URZ ;  /* 0x000000a02a0a8890 */ /* 0x000fe4000fffe0ff */
[----:B------:R-:W-:Y:S01]  /*5840*/  @!UP0 UIADD3 UR8, UPT, UPT, UR21, 0x1b00, URZ ;  /* 0x00001b0015088890 */ /* 0x000fe2000fffe0ff */
[----:B------:R-:W-:Y:S01]  /*5850*/  IMAD.U32 R10, RZ, RZ, UR5 ;  /* 0x00000005ff0a7e24 */ /* 0x000fe2000f8e00ff */
[----:B------:R-:W-:Y:S01]  /*5860*/  VOTEU.ALL UP0, P1 ;  /* 0x0000000000ff7886 */ /* 0x000fe20000800000 */
[----:B------:R-:W-:Y:S01]  /*5870*/  IMAD.U32 R11, RZ, RZ, UR4 ;  /* 0x00000004ff0b7e24 */ /* 0x000fe2000f8e00ff */
[----:B------:R-:W-:Y:S01]  /*5880*/  UMOV UR9, UR33 ;  /* 0x0000002100097c82 */ /* 0x000fe20008000000 */
[----:B------:R-:W-:Y:S01]  /*5890*/  UMOV UR11, UR43 ;  /* 0x0000002b000b7c82 */ /* 0x000fe20008000000 */
[----:B------:R-:W-:Y:S01]  /*58a0*/  @!P1 R2UR UR4, R10 ;  /* 0x000000000a0492ca */ /* 0x000fe200000e0000 */
[----:B------:R-:W-:Y:S01]  /*58b0*/  UMOV UR12, UR36 ;  /* 0x00000024000c7c82 */ /* 0x000fe20008000000 */
[----:B------:R-:W-:Y:S01]  /*58c0*/  @!P1 R2UR UR5, R11 ;  /* 0x000000000b0592ca */ /* 0x000fe200000e0000 */
[----:B------:R-:W-:Y:S11]  /*58d0*/  @!P1 IMAD.X R6, RZ, RZ, R17, P0 ;  /* 0x000000ffff069224 */ /* 0x000ff600000e0611 */
[----:B------:R-:W-:Y:S01]  /*58e0*/  @!UPT UIADD3 URZ, UPT, UPT, URZ, URZ, URZ ;  /* 0x000000fffffff290 */ /* 0x000fe2000fffe0ff */
[----:B------:R2:W-:Y:S01]  /*58f0*/  @!UP0 UTMALDG.3D [UR32], [UR4], desc[UR6] ;  /* 0x00000620040085b4 */ /* 0x0005e20008011000 */
[----:B------:R-:W-:Y:S05]  /*5900*/  VOTEU.ALL UP0, P1 ;  /* 0x0000000000ff7886 */ /* 0x000fea0000800000 */
[----:B------:R2:W-:Y:S01]  /*5910*/  @!UP0 UTMALDG.3D [UR8], [UR4], desc[UR6] ;  /* 0x00000608040085b4 */ /* 0x0005e20008011000 */
[----:B------:R2:W-:Y:S01]  /*5920*/  @!P1 SYNCS.ARRIVE.TRANS64.RED.A0TR RZ, [UR21+0x108], R0 ;  /* 0x00010800ffff99a7 */ /* 0x0005e20008300415 */
[----:B------:R-:W-:Y:S01]  /*5930*/  SYNCS.ARRIVE.TRANS64.RED.A1T0 RZ, [UR39], RZ ;  /* 0x000000ffffff79a7 */ /* 0x000fe20008100427 */
[----:B------:R-:W3:Y:S02]  /*5940*/  SYNCS.PHASECHK.TRANS64.TRYWAIT P2, [UR21+0x130], R9 ;  /* 0x00013009ff0075a7 */ /* 0x000ee40008041115 */
[----:B--23--:R-:W-:Y:S05]  /*5950*/  @!P2 BRA `(.L_x_107) ;  /* 0x0000005800aca947 */ /* 0x00cfea0003800000 */
.L_x_217:
        /* <DEDUP_REMOVED lines=9> */
[----:B------:R-:W-:Y:S01]  /*59f0*/  VIADD R14, R14, 0x1 ;  /* 0x000000010e0e7836 */ /* 0x000fe20000000000 */
        /* <DEDUP_REMOVED lines=10> */
[----:B------:R-:W-:Y:S11]  /*5aa0*/  UMOV UR12, UR36 ;  /* 0x00000024000c7c82 */ /* 0x000ff60008000000 */
        /* <DEDUP_REMOVED lines=8> */
.L_x_219:
[----:B------:R-:W-:Y:S01]  /*5b30*/  UIADD3 UR32, UPT, UPT, UR13, UR59, URZ ;  /* 0x0000003b0d207290 */ /* 0x000fe2000fffe0ff */
[----:B------:R-:W-:Y:S01]  /*5b40*/  @!P1 IADD3 R6, P0, PT, R16, 0x580, RZ ;  /* 0x0000058010069810 */ /* 0x000fe20007f1e0ff */
[----:B------:R-:W-:Y:S01]  /*5b50*/  UPLOP3.LUT UP2, UPT, UPT, UPT, UPT, 0x80, 0x8 ;  /* 0x000000000008789c */ /* 0x000fe20003f4f070 */
[----:B------:R-:W-:Y:S01]  /*5b60*/  R2UR UR24, R88 ;  /* 0x00000000581872ca */ /* 0x000fe200000e0000 */
[----:B------:R-:W-:Y:S01]  /*5b70*/  VOTEU.ALL UP0, P1 ;  /* 0x0000000000ff7886 */ /* 0x000fe20000800000 */
[----:B------:R-:W-:Y:S01]  /*5b80*/  @!P1 R2UR UR5, R6 ;  /* 0x00000000060592ca */ /* 0x000fe200000e0000 */
[----:B--2---:R-:W-:Y:S01]  /*5b90*/  @!P1 IMAD.X R0, RZ, RZ, R17, P0 ;  /* 0x000000ffff009224 */ /* 0x004fe200000e0611 */
[----:B------:R-:W-:Y:S01]  /*5ba0*/  UMOV UR6, 0x0 ;  /* 0x0000000000067882 */ /* 0x000fe20000000000 */
[----:B------:R-:W-:Y:S01]  /*5bb0*/  UMOV UR7, 0x10000000 ;  /* 0x1000000000077882 */ /* 0x000fe20000000000 */
[----:B------:R-:W-:Y:S01]  /*5bc0*/  @!UP0 UIADD3 UR18, UPT, UPT, UR42, 0x60, URZ ;  /* 0x000000602a128890 */ /* 0x000fe2000fffe0ff */
[----:B------:R-:W-:Y:S01]  /*5bd0*/  ISETP.NE.AND P0, PT, R14, 0x2, PT ;  /* 0x000000020e00780c */ /* 0x000fe20003f05270 */
[----:B------:R-:W-:Y:S01]  /*5be0*/  @!UP0 UIADD3 UR16, UPT, UPT, UR21, 0x3300, URZ ;  /* 0x0000330015108890 */ /* 0x000fe2000fffe0ff */
[----:B------:R-:W-:Y:S01]  /*5bf0*/  @!P1 R2UR UR4, R0 ;  /* 0x00000000000492ca */ /* 0x000fe200000e0000 */
[----:B------:R-:W-:Y:S01]  /*5c00*/  @!UP0 UIADD3 UR17, UPT, UPT, UR21, 0x118, URZ ;  /* 0x0000011815118890 */ /* 0x000fe2000fffe0ff */
[----:B------:R-:W-:Y:S01]  /*5c10*/  SEL R0, RZ, 0x1, P0 ;  /* 0x00000001ff007807 */ /* 0x000fe20000000000 */
[----:B------:R-:W-:Y:S01]  /*5c20*/  @!UP0 UIADD3 UR10, UPT, UPT, UR42, 0xe0, URZ ;  /* 0x000000e02a0a8890 */ /* 0x000fe2000fffe0ff */
[----:B------:R-:W-:Y:S01]  /*5c30*/  LOP3.LUT R15, R15, 0x1, RZ, 0x3c, !PT ;  /* 0x000000010f0f7812 */ /* 0x000fe200078e3cff */
[----:B------:R-:W-:Y:S01]  /*5c40*/  @!UP0 UIADD3 UR8, UPT, UPT, UR21, 0x3b00, URZ ;  /* 0x00003b0015088890 */ /* 0x000fe2000fffe0ff */
[----:B------:R-:W-:Y:S01]  /*5c50*/  IMAD.U32 R8, RZ, RZ, UR5 ;  /* 0x00000005ff087e24 */ /* 0x000fe2000f8e00ff */
[----:B------:R-:W-:Y:S01]  /*5c60*/  VOTEU.ALL UP0, P1 ;  /* 0x0000000000ff7886 */ /* 0x000fe20000800000 */
[----:B------:R-:W-:Y:S01]  /*5c70*/  UMOV UR19, UR43 ;  /* 0x0000002b00137c82 */ /* 0x000fe20008000000 */
[----:B------:R-:W-:Y:S01]  /*5c80*/  UMOV UR20, UR36 ;  /* 0x0000002400147c82 */ /* 0x000fe20008000000 */
[----:B------:R-:W-:Y:S01]  /*5c90*/  UMOV UR11, UR43 ;  /* 0x0000002b000b7c82 */ /* 0x000fe20008000000 */
[----:B------:R-:W-:Y:S01]  /*5ca0*/  UMOV UR12, UR36 ;  /* 0x00000024000c7c82 */ /* 0x000fe20008000000 */
[----:B------:R-:W-:Y:S01]  /*5cb0*/  UMOV UR9, UR17 ;  /* 0x0000001100097c82 */ /* 0x000fe20008000000 */
[----:B------:R-:W-:Y:S01]  /*5cc0*/  IMAD.U32 R9, RZ, RZ, UR4 ;  /* 0x00000004ff097e24 */ /* 0x000fe2000f8e00ff */
[----:B------:R-:W-:Y:S01]  /*5cd0*/  @!P1 R2UR UR4, R8 ;  /* 0x00000000080492ca */ /* 0x000fe200000e0000 */
[----:B------:R-:W-:Y:S01]  /*5ce0*/  UMOV UR36, UR29 ;  /* 0x0000001d00247c82 */ /* 0x000fe20008000000 */
[----:B------:R-:W-:Y:S02]  /*5cf0*/  LOP3.LUT R13, R13, R0, RZ, 0x3c, !PT ;  /* 0x000000000d0d7212 */ /* 0x000fe400078e3cff */
[----:B------:R-:W-:Y:S02]  /*5d00*/  @!P1 R2UR UR5, R9 ;  /* 0x00000000090592ca */ /* 0x000fe400000e0000 */
[----:B------:R-:W-:Y:S11]  /*5d10*/  SEL R14, R14, RZ, P0 ;  /* 0x000000ff0e0e7207 */ /* 0x000ff60000000000 */
[----:B------:R2:W-:Y:S01]  /*5d20*/  @!UP0 UTMALDG.3D [UR16], [UR4], desc[UR6] ;  /* 0x00000610040085b4 */ /* 0x0005e20008011000 */
[----:B------:R-:W-:Y:S05]  /*5d30*/  VOTEU.ALL UP0, P1 ;  /* 0x0000000000ff7886 */ /* 0x000fea0000800000 */
[----:B------:R3:W-:Y:S01]  /*5d40*/  @!UP0 UTMALDG.3D [UR8], [UR4], desc[UR6] ;  /* 0x00000608040085b4 */ /* 0x0007e20008011000 */
[----:B------:R3:W-:Y:S01]  /*5d50*/  @!P1 SYNCS.ARRIVE.TRANS64.RED.A0TR RZ, [UR21+0x118], R7 ;  /* 0x00011807ffff99a7 */ /* 0x0007e20008300415 */
[----:B------:R-:W-:Y:S01]  /*5d60*/  SYNCS.ARRIVE.TRANS64.RED.A1T0 RZ, [UR37], RZ ;  /* 0x000000ffffff79a7 */ /* 0x000fe20008100425 */
[----:B--2---:R-:W-:Y:S01]  /*5d70*/  UIADD3 UR20, UPT, UPT, UR14, UR24, URZ ;  /* 0x000000180e147290 */ /* 0x004fe2000fffe0ff */
[----:B------:R-:W-:Y:S11]  /*5d80*/  BRA.U UP1, `(.L_x_109) ;  /* 0xfffffff101087547 */ /* 0x000ff6000b83ffff */
[----:B------:R-:W-:-:S04]  /*5d90*/  SHF.L.U32 R3, R15, 0x1f, RZ ;  /* 0x0000001f0f037819 */ /* 0x000fc800000006ff */
[----:B------:R-:W2:Y:S02]  /*5da0*/  SYNCS.PHASECHK.TRANS64.TRYWAIT P0, [UR21+0x120], R3 ;  /* 0x00012003ff0075a7 */ /* 0x000ea40008001115 */
[----:B--2---:R-:W-:Y:S05]  /*5db0*/  @!P0 BRA `(.L_x_110) ;  /* 0x0000005400c48947 */ /* 0x004fea0003800000 */
.L_x_221:
[----:B------:R-:W4:Y:S02]  /*5dc0*/  SYNCS.PHASECHK.TRANS64.TRYWAIT P0, [UR21+0x128], R3 ;  /* 0x00012803ff0075a7 */ /* 0x000f240008001115 */
[----:B----4-:R-:W-:Y:S05]  /*5dd0*/  @!P0 BRA `(.L_x_111) ;  /* 0x0000005400d48947 */ /* 0x010fea0003800000 */
.L_x_223:
[----:B------:R-:W4:Y:S02]  /*5de0*/  SYNCS.PHASECHK.TRANS64.TRYWAIT P0, [UR21+0x130], R3 ;  /* 0x00013003ff0075a7 */ /* 0x000f240008001115 */
[----:B----4-:R-:W-:Y:S05]  /*5df0*/  @!P0 BRA `(.L_x_112) ;  /* 0x0000005400e48947 */ /* 0x010fea0003800000 */
.L_x_225:
[----:B--2---:R-:W-:-:S07]  /*5e00*/  MOV R0, UR21 ;  /* 0x0000001500007c02 */ /* 0x004fce0008000f00 */
.L_x_113:
[----:B--2---:R-:W-:-:S04]  /*5e10*/  SHF.L.U32 R3, R15, 0x1f, RZ ;  /* 0x0000001f0f037819 */ /* 0x004fc800000006ff */
[----:B------:R2:W4:Y:S03]  /*5e20*/  SYNCS.PHASECHK.TRANS64.TRYWAIT P0, [R0+URZ+0x138], R3 ;  /* 0x00013803000075a7 */ /* 0x00052600080011ff */
[----:B----4-:R-:W-:Y:S05]  /*5e30*/  @!P0 NANOSLEEP.SYNCS 0x989680 ;  /* 0x009896800000895d */ /* 0x010fea0003900000 */
[----:B------:R-:W4:Y:S02]  /*5e40*/  @!P0 SYNCS.PHASECHK.TRANS64 P0, [R0+URZ+0x138], R3 ;  /* 0x00013803000085a7 */ /* 0x000f2400080010ff */
[----:B-1-34-:R-:W-:Y:S05]  /*5e50*/  @P0 EXIT ;  /* 0x000000000000094d */ /* 0x01afea0003800000 */
[----:B------:R-:W-:Y:S05]  /*5e60*/  BRA `(.L_x_113) ;  /* 0xfffffffc00e87947 */ /* 0x000fea000383ffff */
.L_x_98:
[----:B------:R-:W-:-:S06]  /*5e70*/  UISETP.GE.AND UP0, UPT, UR13, 0x4, UPT ;  /* 0x000000040d00788c */ /* 0x000fcc000bf06270 */
[----:B------:R-:W-:-:S13]  /*5e80*/  PLOP3.LUT P0, PT, PT, PT, UP0, 0x80, 0x8 ;  /* 0x000000000008781c */ /* 0x000fda0003f0f008 */
[----:B------:R-:W-:Y:S05]  /*5e90*/  @!P0 EXIT ;  /* 0x000000000000894d */ /* 0x000fea0003800000 */
[----:B------:R-:W-:Y:S01]  /*5ea0*/  BAR.SYNC.DEFER_BLOCKING 0x6, 0xa0 ;  /* 0x0182800000007b1d */ /* 0x000fe20000010000 */
[----:B------:R-:W-:Y:S01]  /*5eb0*/  IMAD.SHL.U32 R4, R87, 0x200000, RZ ;  /* 0x0020000057047824 */ /* 0x000fe200078e00ff */
[----:B------:R-:W-:Y:S01]  /*5ec0*/  CS2R R94, SRZ ;  /* 0x00000000005e7805 */ /* 0x000fe2000001ff00 */
[C---:B------:R-:W-:Y:S01]  /*5ed0*/  IMAD.SHL.U32 R85, R97.reuse, 0x20, RZ ;  /* 0x0000002061557824 */ /* 0x040fe200078e00ff */
[----:B------:R-:W-:Y:S01]  /*5ee0*/  CS2R R92, SRZ ;  /* 0x00000000005c7805 */ /* 0x000fe2000001ff00 */
[C---:B------:R-:W-:Y:S01]  /*5ef0*/  IMAD.U32 R37, R97.reuse, 0x10000, RZ ;  /* 0x0001000061257824 */ /* 0x040fe200078e00ff */
[----:B------:R-:W-:Y:S02]  /*5f00*/  UMOV UR43, 0x400 ;  /* 0x00000400002b7882 */ /* 0x000fe40000000000 */
[----:B------:R-:W1:Y:S01]  /*5f10*/  LDC.64 R82, c[0x0][0x8b0] ;  /* 0x00022c00ff527b82 */ /* 0x000e620000000a00 */
[----:B------:R-:W-:Y:S01]  /*5f20*/  ULEA UR43, UR58, UR43, 0x18 ;  /* 0x0000002b3a2b7291 */ /* 0x000fe2000f8ec0ff */
[----:B------:R-:W-:Y:S01]  /*5f30*/  IMAD.SHL.U32 R5, R97, 0x4, RZ ;  /* 0x0000000461057824 */ /* 0x000fe200078e00ff */
[----:B------:R-:W-:Y:S01]  /*5f40*/  LOP3.LUT R4, R4, 0x200000, RZ, 0xc0, !PT ;  /* 0x0020000004047812 */ /* 0x000fe200078ec0ff */
[----:B------:R-:W-:Y:S01]  /*5f50*/  IMAD.SHL.U32 R7, R87, 0x400, RZ ;  /* 0x0000040057077824 */ /* 0x000fe200078e00ff */
[C---:B------:R-:W-:Y:S01]  /*5f60*/  LOP3.LUT R6, R85.reuse, 0x80, RZ, 0xc0, !PT ;  /* 0x0000008055067812 */ /* 0x040fe200078ec0ff */
[----:B------:R-:W-:Y:S01]  /*5f70*/  UIADD3 UR4, UPT, UPT, UR43, 0x4300, URZ ;  /* 0x000043002b047890 */ /* 0x000fe2000fffe0ff */
[C---:B------:R-:W-:Y:S01]  /*5f80*/  LOP3.LUT R84, R85.reuse, 0xb60, RZ, 0xc0, !PT ;  /* 0x00000b6055547812 */ /* 0x040fe200078ec0ff */
[----:B------:R-:W2:Y:S01]  /*5f90*/  LDC.64 R80, c[0x0][0x8a8] ;  /* 0x00022a00ff507b82 */ /* 0x000ea20000000a00 */
[----:B------:R-:W-:Y:S01]  /*5fa0*/  UIADD3 UR5, UPT, UPT, UR43, 0x300, URZ ;  /* 0x000003002b057890 */ /* 0x000fe2000fffe0ff */
[----:B------:R-:W-:Y:S01]  /*5fb0*/  LOP3.LUT R37, R4, 0x400000, R37, 0xf8, !PT ;  /* 0x0040000004257812 */ /* 0x000fe200078ef825 */
[----:B------:R-:W-:Y:S01]  /*5fc0*/  IMAD.MOV.U32 R36, RZ, RZ, RZ ;  /* 0x000000ffff247224 */ /* 0x000fe200078e00ff */
[----:B------:R-:W-:Y:S01]  /*5fd0*/  LOP3.LUT R5, R6, 0x10, R5, 0xf8, !PT ;  /* 0x0000001006057812 */ /* 0x000fe200078ef805 */
[----:B------:R-:W-:Y:S01]  /*5fe0*/  IMAD.MOV.U32 R91, RZ, RZ, RZ ;  /* 0x000000ffff5b7224 */ /* 0x000fe200078e00ff */
[----:B------:R-:W-:Y:S01]  /*5ff0*/  LOP3.LUT R84, R84, 0x400, R7, 0xf8, !PT ;  /* 0x0000040054547812 */ /* 0x000fe200078ef807 */
[----:B------:R-:W-:Y:S01]  /*6000*/  IMAD.U32 R98, RZ, RZ, UR5 ;  /* 0x00000005ff627e24 */ /* 0x000fe2000f8e00ff */
[----:B------:R-:W-:Y:S01]  /*6010*/  LOP3.LUT P0, RZ, R85, 0x80, RZ, 0xc0, !PT ;  /* 0x0000008055ff7812 */ /* 0x000fe2000780c0ff */
[----:B------:R-:W3:Y:S01]  /*6020*/  LDS R0, [UR43+0x200] ;  /* 0x0002002bff007984 */ /* 0x000ee20008000800 */
[----:B------:R-:W-:Y:S01]  /*6030*/  LOP3.LUT R84, R84, R5, RZ, 0xfc, !PT ;  /* 0x0000000554547212 */ /* 0x000fe200078efcff */
[----:B------:R-:W-:Y:S01]  /*6040*/  IMAD.U32 R96, RZ, RZ, UR4 ;  /* 0x00000004ff607e24 */ /* 0x000fe2000f8e00ff */
[----:B------:R-:W-:Y:S01]  /*6050*/  P2R R4, PR, RZ, 0x1 ;  /* 0x00000001ff047803 */ /* 0x000fe20000000000 */
[----:B------:R-:W4:Y:S01]  /*6060*/  LDCU UR57, c[0x0][0x370] ;  /* 0x00006e00ff3977ac */ /* 0x000f220008000800 */
[----:B------:R-:W-:Y:S01]  /*6070*/  LOP3.LUT R97, R97, 0x60, RZ, 0xc0, !PT ;  /* 0x0000006061617812 */ /* 0x000fe200078ec0ff */
[----:B------:R-:W1:Y:S01]  /*6080*/  LDCU.64 UR62, c[0x0][0x348] ;  /* 0x00006900ff3e77ac */ /* 0x000e620008000a00 */
[----:B------:R-:W1:Y:S01]  /*6090*/  LDCU UR42, c[0x0][0xb0c] ;  /* 0x00016180ff2a77ac */ /* 0x000e620008000800 */
[----:B------:R-:W1:Y:S01]  /*60a0*/  LDCU UR39, c[0x0][0xb30] ;  /* 0x00016600ff2777ac */ /* 0x000e620008000800 */
[----:B------:R-:W1:Y:S01]  /*60b0*/  LDCU.64 UR46, c[0x0][0x888] ;  /* 0x00011100ff2e77ac */ /* 0x000e620008000a00 */
[----:B------:R-:W1:Y:S01]  /*60c0*/  LDCU.64 UR40, c[0x0][0xb28] ;  /* 0x00016500ff2877ac */ /* 0x000e620008000a00 */
[----:B------:R-:W1:Y:S01]  /*60d0*/  LDCU.64 UR60, c[0x0][0x890] ;  /* 0x00011200ff3c77ac */ /* 0x000e620008000a00 */
[----:B------:R-:W1:Y:S01]  /*60e0*/  LDCU.128 UR52, c[0x0][0xb10] ;  /* 0x00016200ff3477ac */ /* 0x000e620008000c00 */
[----:B------:R-:W1:Y:S02]  /*60f0*/  LDCU UR56, c[0x0][0x374] ;  /* 0x00006e80ff3877ac */ /* 0x000e640008000800 */
[----:B-1234-:R-:W-:-:S07]  /*6100*/  IMAD.IADD R37, R0, 0x1, R37 ;  /* 0x0000000100257824 */ /* 0x01efce00078e0225 */
.L_x_155:
[C---:B------:R-:W-:Y:S02]  /*6110*/  LEA R3, R91.reuse, UR43, 0x3 ;  /* 0x0000002b5b037c11 */ /* 0x040fe4000f8e18ff */
[----:B------:R-:W-:Y:S02]  /*6120*/  SHF.L.U32 R0, R94, 0x1f, RZ ;  /* 0x0000001f5e007819 */ /* 0x000fe400000006ff */
[----:B------:R-:W-:Y:S02]  /*6130*/  LEA R5, R91, UR43, 0x4 ;  /* 0x0000002b5b057c11 */ /* 0x000fe4000f8e20ff */
[----:B------:R-:W1:Y:S02]  /*6140*/  SYNCS.PHASECHK.TRANS64.TRYWAIT P0, [R3+URZ+0x150], R0 ;  /* 0x00015000030075a7 */ /* 0x000e6400080011ff */
[----:B-12---:R-:W-:Y:S05]  /*6150*/  @!P0 BRA `(.L_x_114) ;  /* 0x0000005400248947 */ /* 0x006fea0003800000 */
.L_x_226:
        /* <DEDUP_REMOVED lines=11> */
[----:B------:R-:W-:Y:S01]  /*6210*/  PLOP3.LUT P0, PT, PT, PT, UP1, 0x80, 0x8 ;  /* 0x000000000008781c */ /* 0x000fe20003f0f018 */
[----:B------:R-:W-:Y:S11]  /*6220*/  UP2UR UR44, UPR, URZ, 0x2 ;  /* 0x00000002ff2c7883 */ /* 0x000ff60008000000 */
[----:B------:R-:W-:Y:S01]  /*6230*/  @!UPT UIADD3 URZ, UPT, UPT, URZ, URZ, URZ ;  /* 0x000000fffffff290 */ /* 0x000fe2000fffe0ff */
[----:B-1----:R-:W-:Y:S02]  /*6240*/  @P0 SHF.R.U32.HI R0, RZ, 0x10, R5 ;  /* 0x00000010ff000819 */ /* 0x002fe40000011605 */
        /* <DEDUP_REMOVED lines=12> */
[----:B------:R-:W2:Y:S01]  /*6310*/  LDCU UR12, c[0x0][0xb20] ;  /* 0x00016400ff0c77ac */ /* 0x000ea20008000800 */
[----:B------:R-:W-:Y:S02]  /*6320*/  UIMAD.WIDE.U32 UR4, UR56, UR55, URZ ;  /* 0x00000037380472a5 */ /* 0x000fe4000f8e00ff */
[----:B------:R-:W-:Y:S02]  /*6330*/  UIMAD.WIDE.U32 UR6, UR57, UR52, URZ ;  /* 0x00000034390672a5 */ /* 0x000fe4000f8e00ff */
[----:B------:R-:W-:Y:S02]  /*6340*/  UISETP.NE.AND UP0, UPT, UR54, 0x1, UPT ;  /* 0x000000013600788c */ /* 0x000fe4000bf05270 */
[----:B------:R-:W-:Y:S02]  /*6350*/  UIMAD.WIDE.U32 UR8, UR37, UR55, URZ ;  /* 0x00000037250872a5 */ /* 0x000fe4000f8e00ff */
[----:B------:R-:W-:Y:S02]  /*6360*/  UIMAD.WIDE.U32 UR10, UR38, UR52, URZ ;  /* 0x00000034260a72a5 */ /* 0x000fe4000f8e00ff */
[----:B------:R-:W-:Y:S02]  /*6370*/  UISETP.NE.AND UP1, UPT, UR42, 0x1, UPT ;  /* 0x000000012a00788c */ /* 0x000fe4000bf25270 */
[----:B------:R-:W-:Y:S01]  /*6380*/  UISETP.NE.AND UP2, UPT, UR45, 0x1, UPT ;  /* 0x000000012d00788c */ /* 0x000fe2000bf45270 */
[----:B------:R-:W-:Y:S02]  /*6390*/  UMOV UR4, UR5 ;  /* 0x0000000500047c82 */ /* 0x000fe40008000000 */
[----:B--2---:R-:W-:Y:S03]  /*63a0*/  USHF.R.U32.HI UR5, URZ, UR12, UR4 ;  /* 0x0000000cff057299 */ /* 0x004fe60008011604 */
[----:B------:R-:W-:Y:S02]  /*63b0*/  UMOV UR4, UR7 ;  /* 0x0000000700047c82 */ /* 0x000fe40008000000 */
[----:B------:R-:W-:Y:S02]  /*63c0*/  USHF.R.U32.HI UR7, URZ, UR53, UR4 ;  /* 0x00000035ff077299 */ /* 0x000fe40008011604 */
[----:B------:R-:W-:Y:S02]  /*63d0*/  USEL UR4, UR56, UR5, !UP0 ;  /* 0x0000000538047287 */ /* 0x000fe4000c000000 */
[----:B------:R-:W-:Y:S01]  /*63e0*/  USEL UR7, UR57, UR7, !UP1 ;  /* 0x0000000739077287 */ /* 0x000fe2000c800000 */
[----:B------:R-:W-:Y:S01]  /*63f0*/  UMOV UR5, UR9 ;  /* 0x0000000900057c82 */ /* 0x000fe20008000000 */
[----:B------:R-:W-:Y:S02]  /*6400*/  UIMAD.WIDE.U32 UR8, UR4, UR40, URZ ;  /* 0x00000028040872a5 */ /* 0x000fe4000f8e00ff */
[----:B------:R-:W-:Y:S03]  /*6410*/  USHF.R.U32.HI UR6, URZ, UR12, UR5 ;  /* 0x0000000cff067299 */ /* 0x000fe60008011605 */
[----:B------:R-:W-:Y:S01]  /*6420*/  UMOV UR5, UR11 ;  /* 0x0000000b00057c82 */ /* 0x000fe20008000000 */
[----:B------:R-:W-:Y:S02]  /*6430*/  UIMAD.WIDE.U32 UR10, UR7, UR40, URZ ;  /* 0x00000028070a72a5 */ /* 0x000fe4000f8e00ff */
[----:B------:R-:W-:Y:S02]  /*6440*/  USHF.R.U32.HI UR12, URZ, UR53, UR5 ;  /* 0x00000035ff0c7299 */ /* 0x000fe40008011605 */
[----:B------:R-:W-:Y:S01]  /*6450*/  USEL UR6, UR37, UR6, !UP0 ;  /* 0x0000000625067287 */ /* 0x000fe2000c000000 */
[----:B------:R-:W-:Y:S02]  /*6460*/  UMOV UR5, UR9 ;  /* 0x0000000900057c82 */ /* 0x000fe40008000000 */
[----:B------:R-:W-:Y:S01]  /*6470*/  UMOV UR10, UR11 ;  /* 0x0000000b000a7c82 */ /* 0x000fe20008000000 */
[----:B------:R-:W-:Y:S02]  /*6480*/  @UP2 USHF.R.U32.HI UR4, URZ, UR41, UR5 ;  /* 0x00000029ff042299 */ /* 0x000fe40008011605 */
[----:B------:R-:W-:Y:S02]  /*6490*/  @UP2 USHF.R.U32.HI UR7, URZ, UR41, UR10 ;  /* 0x00000029ff072299 */ /* 0x000fe4000801160a */
[----:B------:R-:W-:Y:S02]  /*64a0*/  UIMAD UR4, UR45, UR4, URZ ;  /* 0x000000042d0472a4 */ /* 0x000fe4000f8e02ff */
        /* <DEDUP_REMOVED lines=8> */
[----:B------:R-:W-:Y:S02]  /*6530*/  USEL UR11, UR6, UR4, !UP2 ;  /* 0x00000004060b7287 */ /* 0x000fe4000d000000 */
[----:B------:R-:W-:Y:S02]  /*6540*/  UIADD3 UR8, UPT, UPT, -UR5, URZ, URZ ;  /* 0x000000ff05087290 */ /* 0x000fe4000fffe1ff */
[----:B------:R-:W-:Y:S01]  /*6550*/  UIADD3 UR10, UPT, UPT, -UR11, URZ, URZ ;  /* 0x000000ff0b0a7290 */ /* 0x000fe2000fffe1ff */
[----:B------:R-:W-:Y:S01]  /*6560*/  @!UP0 UMOV UR4, UR9 ;  /* 0x0000000900048c82 */ /* 0x000fe20008000000 */
[----:B------:R-:W-:Y:S02]  /*6570*/  UIADD3 UR9, UPT, UPT, -UR6, URZ, URZ ;  /* 0x000000ff06097290 */ /* 0x000fe4000fffe1ff */
[----:B------:R-:W-:Y:S02]  /*6580*/  @!UP0 USHF.R.U32.HI UR4, URZ, UR41, UR4 ;  /* 0x00000029ff048299 */ /* 0x000fe40008011604 */
[----:B------:R-:W-:Y:S02]  /*6590*/  UIMAD UR10, UR45, UR10, UR6 ;  /* 0x0000000a2d0a72a4 */ /* 0x000fe4000f8e0206 */
[----:B------:R-:W-:Y:S04]  /*65a0*/  @!UP0 USEL UR4, UR5, UR4, !UP2 ;  /* 0x0000000405048287 */ /* 0x000fe8000d000000 */
[----:B------:R-:W-:Y:S02]  /*65b0*/  @!UP0 UIMAD UR10, UR7, UR10, UR4 ;  /* 0x0000000a070a82a4 */ /* 0x000fe4000f8e0204 */
[----:B------:R-:W-:Y:S02]  /*65c0*/  @!UP0 UIADD3 UR11, UPT, UPT, UR11, -UR4, URZ ;  /* 0x800000040b0b8290 */ /* 0x000fe4000fffe0ff */
[----:B------:R-:W-:Y:S02]  /*65d0*/  UIMAD UR7, UR42, UR8, UR38 ;  /* 0x000000082a0772a4 */ /* 0x000fe4000f8e0226 */
[----:B------:R-:W-:Y:S02]  /*65e0*/  @!UP0 UIMAD UR6, UR11, UR45, UR5 ;  /* 0x0000002d0b0682a4 */ /* 0x000fe4000f8e0205 */
[----:B------:R-:W-:Y:S01]  /*65f0*/  UIMAD UR4, UR54, UR9, UR37 ;  /* 0x00000009360472a4 */ /* 0x000fe2000f8e0225 */
[----:B------:R-:W-:Y:S02]  /*6600*/  @!UP0 UMOV UR5, UR10 ;  /* 0x0000000a00058c82 */ /* 0x000fe40008000000 */
[----:B------:R-:W-:Y:S02]  /*6610*/  UIMAD UR38, UR5, UR42, UR7 ;  /* 0x0000002a052672a4 */ /* 0x000fe4000f8e0207 */
[----:B------:R-:W-:Y:S11]  /*6620*/  UIMAD UR37, UR6, UR54, UR4 ;  /* 0x00000036062572a4 */ /* 0x000ff6000f8e0204 */
[----:B------:R-:W-:Y:S01]  /*6630*/  @!UPT UIADD3 URZ, UPT, UPT, URZ, URZ, URZ ;  /* 0x000000fffffff290 */ /* 0x000fe2000fffe0ff */
.L_x_115:
[----:B------:R-:W-:Y:S01]  /*6640*/  UISETP.NE.AND UP0, UPT, UR39, 0x1, UPT ;  /* 0x000000012700788c */ /* 0x000fe2000bf05270 */
[----:B------:R-:W-:Y:S01]  /*6650*/  IADD3 R91, PT, PT, R91, 0x1, RZ ;  /* 0x000000015b5b7810 */ /* 0x000fe20007ffe0ff */
[----:B------:R-:W-:Y:S02]  /*6660*/  UIADD3 UR11, UPT, UPT, UR43, 0x300, URZ ;  /* 0x000003002b0b7890 */ /* 0x000fe4000fffe0ff */
[----:B------:R-:W-:Y:S02]  /*6670*/  USHF.L.U32 UR50, UR20, 0x6, URZ ;  /* 0x0000000614327899 */ /* 0x000fe400080006ff */
[----:B------:R-:W-:Y:S05]  /*6680*/  USHF.L.U32 UR49, UR32, 0x8, URZ ;  /* 0x0000000820317899 */ /* 0x000fea00080006ff */
[----:B------:R-:W2:Y:S01]  /*6690*/  @!UP0 LDCU.128 UR12, c[0x0][0xb10] ;  /* 0x00016200ff0c87ac */ /* 0x000ea20008000c00 */
[----:B------:R-:W3:Y:S01]  /*66a0*/  @!UP0 LDCU UR5, c[0x0][0xb0c] ;  /* 0x00016180ff0587ac */ /* 0x000ee20008000800 */
[----:B------:R-:W4:Y:S01]  /*66b0*/  @!UP0 LDCU UR10, c[0x0][0xb20] ;  /* 0x00016400ff0a87ac */ /* 0x000f220008000800 */
[----:B--2---:R-:W-:Y:S02]  /*66c0*/  UIMAD.WIDE.U32 UR8, UR38, UR12, URZ ;  /* 0x0000000c260872a5 */ /* 0x004fe4000f8e00ff */
[----:B------:R-:W-:Y:S02]  /*66d0*/  UIMAD.WIDE.U32 UR6, UR37, UR15, URZ ;  /* 0x0000000f250672a5 */ /* 0x000fe4000f8e00ff */
[----:B------:R-:W-:Y:S03]  /*66e0*/  @!UP0 UISETP.NE.AND UP1, UPT, UR14, 0x1, UPT ;  /* 0x000000010e00888c */ /* 0x000fe6000bf25270 */
[----:B------:R-:W-:Y:S01]  /*66f0*/  @!UP0 UMOV UR4, UR9 ;  /* 0x0000000900048c82 */ /* 0x000fe20008000000 */
[----:B---3--:R-:W-:Y:S02]  /*6700*/  @!UP0 UISETP.NE.AND UP2, UPT, UR5, 0x1, UPT ;  /* 0x000000010500888c */ /* 0x008fe4000bf45270 */
[----:B------:R-:W-:Y:S01]  /*6710*/  @!UP0 USHF.R.U32.HI UR4, URZ, UR13, UR4 ;  /* 0x0000000dff048299 */ /* 0x000fe20008011604 */
[----:B------:R-:W-:Y:S02]  /*6720*/  @!UP0 UMOV UR6, UR7 ;  /* 0x0000000700068c82 */ /* 0x000fe40008000000 */
[----:B----4-:R-:W-:Y:S02]  /*6730*/  @!UP0 USHF.R.U32.HI UR6, URZ, UR10, UR6 ;  /* 0x0000000aff068299 */ /* 0x010fe40008011606 */
[----:B------:R-:W-:Y:S02]  /*6740*/  @!UP0 USEL UR7, UR38, UR4, !UP2 ;  /* 0x0000000426078287 */ /* 0x000fe4000d000000 */
[----:B------:R-:W-:Y:S04]  /*6750*/  @!UP0 USEL UR6, UR37, UR6, !UP1 ;  /* 0x0000000625068287 */ /* 0x000fe8000c800000 */
[----:B------:R-:W-:Y:S02]  /*6760*/  @!UP0 UIADD3 UR4, UPT, UPT, -UR7, UR6, URZ ;  /* 0x0000000607048290 */ /* 0x000fe4000fffe1ff */
[----:B------:R-:W-:Y:S02]  /*6770*/  @!UP0 UIADD3 UR6, UPT, UPT, UR7, -UR6, URZ ;  /* 0x8000000607068290 */ /* 0x000fe4000fffe0ff */
[----:B------:R-:W-:Y:S02]  /*6780*/  @!UP0 UIMAD UR38, UR4, UR5, UR38 ;  /* 0x00000005042682a4 */ /* 0x000fe4000f8e0226 */
[----:B------:R-:W-:Y:S02]  /*6790*/  @!UP0 UIMAD UR37, UR6, UR14, UR37 ;  /* 0x0000000e062582a4 */ /* 0x000fe4000f8e0225 */
[----:B------:R-:W-:Y:S09]  /*67a0*/  ULOP3.LUT UP0, URZ, UR11, 0x90, URZ, 0xc0, !UPT ;  /* 0x000000900bff7892 */ /* 0x000ff2000f80c0ff */
[----:B------:R-:W-:Y:S05]  /*67b0*/  BRA.U !UP0, `(.L_x_116) ;  /* 0x0000000108407547 */ /* 0x000fea000b800000 */
[----:B------:R-:W2:Y:S01]  /*67c0*/  LDCU.64 UR8, c[0x4][0x88] ;  /* 0x01001100ff0877ac */ /* 0x000ea20008000a00 */
[----:B------:R-:W-:Y:S01]  /*67d0*/  MOV R3, 0x0 ;  /* 0x0000000000037802 */ /* 0x000fe20000000f00 */
[----:B------:R-:W-:Y:S02]  /*67e0*/  HFMA2 R12, -RZ, RZ, 0, 5.9604644775390625e-08 ;  /* 0x00000001ff0c7431 */ /* 0x000fe400000001ff */
[----:B------:R-:W-:Y:S02]  /*67f0*/  IMAD.MOV.U32 R8, RZ, RZ, 0x70 ;  /* 0x00000070ff087424 */ /* 0x000fe400078e00ff */
[----:B------:R-:W-:Y:S01]  /*6800*/  IMAD.MOV.U32 R13, RZ, RZ, RZ ;  /* 0x000000ffff0d7224 */ /* 0x000fe200078e00ff */
[----:B------:R-:W3:Y:S01]  /*6810*/  LDCU.64 UR6, c[0x4][0x90] ;  /* 0x01001200ff0677ac */ /* 0x000ee20008000a00 */
[----:B------:R-:W4:Y:S01]  /*6820*/  LDC.64 R2, c[0x4][R3] ;  /* 0x0100000003027b82 */ /* 0x000f220000000a00 */
[----:B------:R-:W1:Y:S01]  /*6830*/  LDCU.64 UR4, c[0x4][0x8] ;  /* 0x01000100ff0477ac */ /* 0x000e620008000a00 */
[----:B--2---:R-:W-:Y:S01]  /*6840*/  MOV R5, UR9 ;  /* 0x0000000900057c02 */ /* 0x004fe20008000f00 */
[----:B------:R-:W-:Y:S01]  /*6850*/  IMAD.U32 R4, RZ, RZ, UR8 ;  /* 0x00000008ff047e24 */ /* 0x000fe2000f8e00ff */
[----:B---3--:R-:W-:Y:S01]  /*6860*/  MOV R7, UR7 ;  /* 0x0000000700077c02 */ /* 0x008fe20008000f00 */
[----:B------:R-:W-:Y:S01]  /*6870*/  IMAD.U32 R6, RZ, RZ, UR6 ;  /* 0x00000006ff067e24 */ /* 0x000fe2000f8e00ff */
[----:B-1----:R-:W-:Y:S01]  /*6880*/  MOV R11, UR5 ;  /* 0x00000005000b7c02 */ /* 0x002fe20008000f00 */
[----:B------:R-:W-:Y:S02]  /*6890*/  IMAD.U32 R10, RZ, RZ, UR4 ;  /* 0x00000004ff0a7e24 */ /* 0x000fe4000f8e00ff */
[----:B------:R-:W-:Y:S07]  /*68a0*/  LEPC R20, `(.L_x_116) ;  /* 0x000000001014794e */ /* 0x000fee0000000000 */
[----:B----45:R-:W-:Y:S05]  /*68b0*/  CALL.ABS.NOINC R2 ;  /* 0x0000000002007343 */ /* 0x030fea0003c00000 */
.L_x_116:
[----:B------:R-:W-:Y:S01]  /*68c0*/  LOP3.LUT P0, RZ, R96, 0x90, RZ, 0xc0, !PT ;  /* 0x0000009060ff7812 */ /* 0x000fe2000780c0ff */
[----:B------:R-:W-:Y:S11]  /*68d0*/  BSSY.RECONVERGENT B6, `(.L_x_117) ;  /* 0x0000013000067945 */ /* 0x000ff60003800200 */
[----:B------:R-:W-:Y:S01]  /*68e0*/  @!UPT UIADD3 URZ, UPT, UPT, URZ, URZ, URZ ;  /* 0x000000fffffff290 */ /* 0x000fe2000fffe0ff */
[----:B------:R-:W-:Y:S05]  /*68f0*/  @!P0 BRA `(.L_x_118) ;  /* 0x0000000000408947 */ /* 0x000fea0003800000 */
        /* <DEDUP_REMOVED lines=16> */
.L_x_118:
[----:B------:R-:W-:Y:S05]  /*6a00*/  BSYNC.RECONVERGENT B6 ;  /* 0x0000000000067941 */ /* 0x000fea0003800200 */
.L_x_117:
[----:B------:R-:W-:Y:S01]  /*6a10*/  R2UR UR4, R89 ;  /* 0x00000000590472ca */ /* 0x000fe200000e0000 */
[----:B------:R-:W-:Y:S01]  /*6a20*/  UISETP.NE.U32.AND UP0, UPT, UR60, URZ, UPT ;  /* 0x000000ff3c00728c */ /* 0x000fe2000bf05070 */
[----:B------:R-:W-:Y:S02]  /*6a30*/  ISETP.NE.U32.AND P4, PT, R82, RZ, PT ;  /* 0x000000ff5200720c */ /* 0x000fe40003f85070 */
[----:B------:R-:W-:Y:S01]  /*6a40*/  ISETP.NE.U32.AND P2, PT, RZ, UR46, PT ;  /* 0x0000002eff007c0c */ /* 0x000fe2000bf45070 */
[----:B------:R-:W-:Y:S01]  /*6a50*/  UISETP.NE.AND.EX UP1, UPT, UR61, URZ, UPT, UP0 ;  /* 0x000000ff3d00728c */ /* 0x000fe2000bf25300 */
[----:B------:R-:W-:Y:S01]  /*6a60*/  ISETP.NE.AND.EX P4, PT, R83, RZ, PT, P4 ;  /* 0x000000ff5300720c */ /* 0x000fe20003f85340 */
[----:B------:R-:W-:Y:S01]  /*6a70*/  UPLOP3.LUT UP0, UPT, UPT, UPT, UPT, 0x40, 0x4 ;  /* 0x000000000004789c */ /* 0x000fe20003f0e870 */
[----:B------:R-:W-:Y:S05]  /*6a80*/  ISETP.NE.AND.EX P2, PT, RZ, UR47, PT, P2 ;  /* 0x0000002fff007c0c */ /* 0x000fea000bf45320 */
[----:B------:R-:W-:Y:S06]  /*6a90*/  UISETP.NE.AND UP2, UPT, UR4, URZ, UPT ;  /* 0x000000ff0400728c */ /* 0x000fec000bf45270 */
[----:B------:R-:W-:Y:S05]  /*6aa0*/  PLOP3.LUT P1, PT, PT, PT, UP2, 0x80, 0x8 ;  /* 0x000000000008781c */ /* 0x000fea0003f2f028 */
[----:B------:R-:W-:Y:S06]  /*6ab0*/  @UP2 UPLOP3.LUT UP0, UPT, UPT, UPT, UP1, 0x80, 0x8 ;  /* 0x000000000008289c */ /* 0x000fec0003f0f010 */
[----:B------:R-:W-:Y:S01]  /*6ac0*/  PLOP3.LUT P0, PT, PT, PT, UP0, 0x80, 0x8 ;  /* 0x000000000008781c */ /* 0x000fe20003f0f008 */
[----:B------:R-:W-:Y:S01]  /*6ad0*/  @!UPT UIADD3 URZ, UPT, UPT, URZ, URZ, URZ ;  /* 0x000000fffffff290 */ /* 0x000fe2000fffe0ff */
[----:B------:R-:W-:Y:S11]  /*6ae0*/  BRA.U !UP1, `(.L_x_119) ;  /* 0x00000001093c7547 */ /* 0x000ff6000b800000 */
[----:B------:R-:W-:Y:S01]  /*6af0*/  UISETP.NE.U32.AND UP0, UPT, UR46, URZ, UPT ;  /* 0x000000ff2e00728c */ /* 0x000fe2000bf05070 */
[----:B-1----:R-:W-:Y:S01]  /*6b00*/  HFMA2 R0, -RZ, RZ, 0, 5.9604644775390625e-08 ;  /* 0x00000001ff007431 */ /* 0x002fe200000001ff */
[----:B------:R-:W1:Y:S01]  /*6b10*/  LDCU.64 UR8, c[0x0][0x358] ;  /* 0x00006b00ff0877ac */ /* 0x000e620008000a00 */
[----:B------:R-:W-:Y:S01]  /*6b20*/  IMAD.MOV.U32 R86, RZ, RZ, 0x1 ;  /* 0x00000001ff567424 */ /* 0x000fe200078e00ff */
[----:B------:R-:W-:Y:S06]  /*6b30*/  UISETP.NE.AND.EX UP0, UPT, UR47, URZ, UPT, UP0 ;  /* 0x000000ff2f00728c */ /* 0x000fec000bf05300 */
[----:B------:R-:W-:Y:S05]  /*6b40*/  PLOP3.LUT P3, PT, PT, PT, UP0, 0x80, 0x8 ;  /* 0x000000000008781c */ /* 0x000fea0003f6f008 */
[----:B------:R-:W2:Y:S01]  /*6b50*/  @UP0 LDCU.64 UR4, c[0x0][0x888] ;  /* 0x00011100ff0407ac */ /* 0x000ea20008000a00 */
[----:B------:R-:W-:Y:S07]  /*6b60*/  @UP0 UIMAD UR6, UR36, UR60, URZ ;  /* 0x0000003c240602a4 */ /* 0x000fee000f8e02ff */
[----:B------:R-:W-:Y:S01]  /*6b70*/  @!P3 PRMT R86, R0, 0x7610, R86 ;  /* 0x000076100056b816 */ /* 0x000fe20000000056 */
[----:B--2---:R-:W-:Y:S06]  /*6b80*/  @UP0 UIMAD.WIDE UR4, UR6, 0x4, UR4 ;  /* 0x00000004060408a5 */ /* 0x004fec000f8e0204 */
[----:B------:R-:W-:Y:S01]  /*6b90*/  IMAD.U32 R2, RZ, RZ, UR4 ;  /* 0x00000004ff027e24 */ /* 0x000fe2000f8e00ff */
[----:B------:R-:W-:Y:S04]  /*6ba0*/  MOV R3, UR5 ;  /* 0x0000000500037c02 */ /* 0x000fe80008000f00 */
[----:B------:R-:W2:Y:S01]  /*6bb0*/  @!UP0 LDCU UR4, c[0x0][0x880] ;  /* 0x00011000ff0487ac */ /* 0x000ea20008000800 */
[----:B-1---5:R3:W5:Y:S02]  /*6bc0*/  @P3 LDG.E R41, desc[UR8][R2.64] ;  /* 0x0000000802293981 */ /* 0x022764000c1e1900 */
[----:B--23--:R-:W-:Y:S02]  /*6bd0*/  @!P3 IMAD.U32 R41, RZ, RZ, UR4 ;  /* 0x00000004ff29be24 */ /* 0x00cfe4000f8e00ff */
.L_x_119:
[----:B------:R-:W-:Y:S05]  /*6be0*/  @!P4 BRA `(.L_x_120) ;  /* 0x000000000024c947 */ /* 0x000fea0003800000 */
[----:B------:R-:W-:Y:S01]  /*6bf0*/  ISETP.NE.U32.AND P3, PT, R80, RZ, PT ;  /* 0x000000ff5000720c */ /* 0x000fe20003f65070 */
[----:B------:R-:W2:Y:S03]  /*6c00*/  LDCU.64 UR4, c[0x0][0x358] ;  /* 0x00006b00ff0477ac */ /* 0x000ea60008000a00 */
[----:B------:R-:W-:Y:S11]  /*6c10*/  ISETP.NE.AND.EX P3, PT, R81, RZ, PT, P3 ;  /* 0x000000ff5100720c */ /* 0x000ff60003f65330 */
[----:B------:R-:W-:Y:S02]  /*6c20*/  @!UPT UIADD3 URZ, UPT, UPT, URZ, URZ, URZ ;  /* 0x000000fffffff290 */ /* 0x000fe4000fffe0ff */
[----:B------:R-:W3:Y:S01]  /*6c30*/  @P3 LDC.64 R2, c[0x0][0x8a8] ;  /* 0x00022a00ff023b82 */ /* 0x000ee20000000a00 */
[----:B-1----:R-:W-:Y:S04]  /*6c40*/  @P3 IMAD R0, R82, UR36, RZ ;  /* 0x0000002452003c24 */ /* 0x002fe8000f8e02ff */
[----:B---3--:R-:W-:Y:S05]  /*6c50*/  @P3 IMAD.WIDE R2, R0, 0x4, R2 ;  /* 0x0000000400023825 */ /* 0x008fea00078e0202 */
[----:B--2--5:R2:W5:Y:S02]  /*6c60*/  @P3 LDG.E R38, desc[UR4][R2.64] ;  /* 0x0000000402263981 */ /* 0x024564000c1e1900 */
[----:B--2---:R-:W3:Y:S02]  /*6c70*/  @!P3 LDC R38, c[0x0][0x8a0] ;  /* 0x00022800ff26bb82 */ /* 0x004ee40000000800 */
.L_x_120:
[----:B-----5:R-:W-:Y:S01]  /*6c80*/  FSETP.NEU.AND P4, PT, R41, RZ, PT ;  /* 0x000000ff2900720b */ /* 0x020fe20003f8d000 */
[----:B------:R-:W-:Y:S01]  /*6c90*/  BSSY B1, `(.L_x_121) ;  /* 0x0000041000017945 */ /* 0x000fe20003800000 */
[----:B------:R-:W-:Y:S01]  /*6ca0*/  SEL R3, RZ, 0xffffffff, P2 ;  /* 0xffffffffff037807 */ /* 0x000fe20001000000 */
[----:B------:R-:W-:Y:S01]  /*6cb0*/  IMAD.MOV.U32 R71, RZ, RZ, 0x1 ;  /* 0x00000001ff477424 */ /* 0x000fe200078e00ff */
[----:B------:R-:W-:Y:S01]  /*6cc0*/  LOP3.LUT P3, RZ, R86, 0xff, RZ, 0xc0, !PT ;  /* 0x000000ff56ff7812 */ /* 0x000fe2000786c0ff */
[C---:B------:R-:W-:Y:S01]  /*6cd0*/  IMAD R39, R36.reuse, 0x80, R37 ;  /* 0x0000008024277824 */ /* 0x040fe200078e0225 */
[----:B-1----:R-:W-:Y:S02]  /*6ce0*/  @P1 SEL R0, RZ, 0xffffffff, P4 ;  /* 0xffffffffff001807 */ /* 0x002fe40002000000 */
[----:B------:R-:W-:Y:S02]  /*6cf0*/  CS2R R78, SRZ ;  /* 0x00000000004e7805 */ /* 0x000fe4000001ff00 */
[----:B------:R-:W-:Y:S02]  /*6d00*/  LEA R5, R93, UR43, 0x3 ;  /* 0x0000002b5d057c11 */ /* 0x000fe4000f8e18ff */
[----:B------:R-:W-:Y:S02]  /*6d10*/  CS2R R76, SRZ ;  /* 0x00000000004c7805 */ /* 0x000fe4000001ff00 */
[----:B------:R-:W-:Y:S02]  /*6d20*/  @P0 SEL R0, R3, R0, !P3 ;  /* 0x0000000003000207 */ /* 0x000fe40005800000 */
[----:B------:R-:W-:Y:S02]  /*6d30*/  CS2R R74, SRZ ;  /* 0x00000000004a7805 */ /* 0x000fe4000001ff00 */
[----:B------:R-:W-:Y:S02]  /*6d40*/  LEA R90, R36, UR43, 0x3 ;  /* 0x0000002b245a7c11 */ /* 0x000fe4000f8e18ff */
[----:B------:R-:W-:Y:S02]  /*6d50*/  CS2R R72, SRZ ;  /* 0x0000000000487805 */ /* 0x000fe4000001ff00 */
[----:B------:R-:W-:Y:S02]  /*6d60*/  @P1 LOP3.LUT R0, R0, 0x1, RZ, 0xc0, !PT ;  /* 0x0000000100001812 */ /* 0x000fe400078ec0ff */
[----:B------:R-:W-:Y:S02]  /*6d70*/  SHF.L.U32 R7, R95, 0x1f, RZ ;  /* 0x0000001f5f077819 */ /* 0x000fe400000006ff */
[----:B------:R-:W-:Y:S02]  /*6d80*/  ISETP.NE.U32.OR P6, PT, R0, 0x1, !P1 ;  /* 0x000000010000780c */ /* 0x000fe40004fc5470 */
[----:B------:R-:W-:Y:S02]  /*6d90*/  PLOP3.LUT P2, PT, PT, PT, UP1, 0x80, 0x8 ;  /* 0x000000000008781c */ /* 0x000fe40003f4f018 */
[----:B------:R-:W-:Y:S02]  /*6da0*/  SEL R0, RZ, 0xffffffff, P4 ;  /* 0xffffffffff007807 */ /* 0x000fe40002000000 */
[----:B------:R-:W-:Y:S07]  /*6db0*/  P2R R102, PR, RZ, 0x40 ;  /* 0x00000040ff667803 */ /* 0x000fee0000000000 */
[----:B------:R-:W-:Y:S02]  /*6dc0*/  @P6 SHF.L.U32 R2, R92, 0x1f, RZ ;  /* 0x0000001f5c026819 */ /* 0x000fe400000006ff */
[----:B------:R-:W-:Y:S02]  /*6dd0*/  @P2 SEL R0, R3, R0, !P3 ;  /* 0x0000000003002207 */ /* 0x000fe40005800000 */
[----:B------:R-:W1:Y:S02]  /*6de0*/  @P6 SYNCS.PHASECHK.TRANS64.TRYWAIT P1, [R5+URZ+0x100], R2 ;  /* 0x00010002050065a7 */ /* 0x000e6400080211ff */
[----:B------:R-:W-:Y:S04]  /*6df0*/  LOP3.LUT R0, R0, 0x1, RZ, 0xc0, !PT ;  /* 0x0000000100007812 */ /* 0x000fe800078ec0ff */
[----:B------:R-:W-:Y:S04]  /*6e00*/  ISETP.NE.U32.AND P5, PT, R0, 0x1, PT ;  /* 0x000000010000780c */ /* 0x000fe80003fa5070 */
[----:B------:R-:W-:Y:S01]  /*6e10*/  P2R R100, PR, RZ, 0x20 ;  /* 0x00000020ff647803 */ /* 0x000fe20000000000 */
[----:B------:R2:W4:Y:S01]  /*6e20*/  SYNCS.PHASECHK.TRANS64.TRYWAIT P0, [R90+URZ+0x170], R7 ;  /* 0x000170075a0075a7 */ /* 0x00052200080011ff */
[----:B-1----:R-:W-:Y:S01]  /*6e30*/  @P6 SEL R71, RZ, 0x1, !P1 ;  /* 0x00000001ff476807 */ /* 0x002fe20004800000 */
[----:B--2---:R-:W-:Y:S06]  /*6e40*/  @!P6 BRA `(.L_x_122) ;  /* 0x000000000094e947 */ /* 0x004fec0003800000 */
[----:B------:R-:W-:Y:S01]  /*6e50*/  @P5 IMAD R4, R93, 0x1000, R84 ;  /* 0x000010005d045824 */ /* 0x000fe200078e0254 */
[----:B------:R-:W-:Y:S01]  /*6e60*/  LOP3.LUT P6, RZ, R85, 0x80, RZ, 0xc0, !PT ;  /* 0x0000008055ff7812 */ /* 0x000fe200078cc0ff */
[----:B------:R-:W1:Y:S01]  /*6e70*/  S2R R0, SR_CgaCtaId ;  /* 0x0000000000007919 */ /* 0x000e620000008800 */
[----:B------:R-:W-:Y:S01]  /*6e80*/  ISETP.NE.AND P2, PT, R71, RZ, PT ;  /* 0x000000ff4700720c */ /* 0x000fe20003f45270 */
[----:B------:R-:W-:Y:S01]  /*6e90*/  @P5 VIADD R3, R4, UR43 ;  /* 0x0000002b04035c36 */ /* 0x000fe20008000000 */
[----:B------:R-:W-:Y:S01]  /*6ea0*/  PLOP3.LUT P1, PT, PT, PT, PT, 0x8, 0x80 ;  /* 0x000000000080781c */ /* 0x000fe20003f2e170 */
[----:B------:R-:W-:Y:S01]  /*6eb0*/  BSSY B0, `(.L_x_123) ;  /* 0x000000d000007945 */ /* 0x000fe20003800000 */
[----:B------:R-:W-:Y:S01]  /*6ec0*/  @P5 PLOP3.LUT P1, PT, P6, PT, PT, 0x80, 0x8 ;  /* 0x000000000008581c */ /* 0x000fe2000372f070 */
[C---:B------:R-:W-:Y:S01]  /*6ed0*/  @P5 VIADD R2, R3.reuse, 0x300 ;  /* 0x0000030003025836 */ /* 0x040fe20000000000 */
[----:B------:R-:W-:Y:S01]  /*6ee0*/  CS2R R74, SRZ ;  /* 0x00000000004a7805 */ /* 0x000fe2000001ff00 */
[----:B------:R-:W-:Y:S01]  /*6ef0*/  @P5 VIADD R3, R3, 0x310 ;  /* 0x0000031003035836 */ /* 0x000fe20000000000 */
[----:B------:R-:W-:Y:S02]  /*6f00*/  CS2R R72, SRZ ;  /* 0x0000000000487805 */ /* 0x000fe4000001ff00 */
[----:B------:R-:W-:Y:S02]  /*6f10*/  CS2R R78, SRZ ;  /* 0x00000000004e7805 */ /* 0x000fe4000001ff00 */
[----:B------:R-:W-:Y:S05]  /*6f20*/  CS2R R76, SRZ ;  /* 0x00000000004c7805 */ /* 0x000fea000001ff00 */
[----:B------:R-:W-:Y:S01]  /*6f30*/  @P1 VIADD R3, R2, 0xfffffff0 ;  /* 0xfffffff002031836 */ /* 0x000fe20000000000 */
[----:B------:R-:W-:Y:S06]  /*6f40*/  @P2 BRA `(.L_x_124) ;  /* 0x00000000000c2947 */ /* 0x000fec0003800000 */
[----:B------:R-:W-:Y:S04]  /*6f50*/  SHF.L.U32 R2, R92, 0x1f, RZ ;  /* 0x0000001f5c027819 */ /* 0x000fe800000006ff */
[----:B------:R-:W2:Y:S02]  /*6f60*/  SYNCS.PHASECHK.TRANS64.TRYWAIT P1, [R5+URZ+0x100], R2 ;  /* 0x00010002050075a7 */ /* 0x000ea400080211ff */
[----:B--2---:R-:W-:Y:S05]  /*6f70*/  @!P1 BRA `(.L_x_125) ;  /* 0x0000004400b09947 */ /* 0x004fea0003800000 */
.L_x_124:
[----:B------:R-:W-:Y:S05]  /*6f80*/  BSYNC B0 ;  /* 0x0000000000007941 */ /* 0x000fea0003800000 */
.L_x_123:
[----:B------:R-:W-:Y:S01]  /*6f90*/  ISETP.NE.AND P1, PT, R100, RZ, PT ;  /* 0x000000ff6400720c */ /* 0x000fe20003f25270 */
[----:B--2---:R-:W-:Y:S02]  /*6fa0*/  VIADD R5, R5, 0x120 ;  /* 0x0000012005057836 */ /* 0x004fe40000000000 */
[----:B------:R-:W-:Y:S03]  /*6fb0*/  VIADD R93, R93, 0x1 ;  /* 0x000000015d5d7836 */ /* 0x000fe60000000000 */
[----:B-1----:R-:W-:Y:S07]  /*6fc0*/  PRMT R0, R0, 0x654, R5 ;  /* 0x0000065400007816 */ /* 0x002fee0000000005 */
[----:B------:R1:W2:Y:S04]  /*6fd0*/  @P1 LDS.128 R72, [R4+UR43+0x300] ;  /* 0x0003002b04481984 */ /* 0x0002a80008000c00 */
[----:B------:R1:W1:Y:S01]  /*6fe0*/  @P1 LDS.128 R76, [R3] ;  /* 0x00000000034c1984 */ /* 0x0002620000000c00 */
[C---:B------:R-:W-:Y:S01]  /*6ff0*/  ISETP.NE.AND P1, PT, R93.reuse, 0x4, PT ;  /* 0x000000045d00780c */ /* 0x040fe20003f25270 */
[----:B------:R-:W-:Y:S01]  /*7000*/  @!PT LDS RZ, [RZ] ;  /* 0x00000000fffff984 */ /* 0x000fe20000000800 */
[----:B------:R-:W-:Y:S01]  /*7010*/  @!PT LDS RZ, [RZ] ;  /* 0x00000000fffff984 */ /* 0x000fe20000000800 */
[----:B------:R-:W-:Y:S01]  /*7020*/  @!PT LDS RZ, [RZ] ;  /* 0x00000000fffff984 */ /* 0x000fe20000000800 */
[----:B------:R-:W-:Y:S01]  /*7030*/  @!PT LDS RZ, [RZ] ;  /* 0x00000000fffff984 */ /* 0x000fe20000000800 */
[----:B------:R5:W-:Y:S06]  /*7040*/  MEMBAR.ALL.CTA ;  /* 0x0000000000007992 */ /* 0x000bec0000008000 */
[----:B-----5:R-:W5:Y:S01]  /*7050*/  FENCE.VIEW.ASYNC.S ;  /* 0x00000000000073c6 */ /* 0x020f620000000000 */
[----:B------:R-:W-:Y:S02]  /*7060*/  SEL R5, RZ, 0x1, P1 ;  /* 0x00000001ff057807 */ /* 0x000fe40000800000 */
[----:B------:R-:W-:Y:S02]  /*7070*/  SEL R93, R93, RZ, P1 ;  /* 0x000000ff5d5d7207 */ /* 0x000fe40000800000 */
[----:B------:R-:W-:Y:S01]  /*7080*/  LOP3.LUT R92, R92, R5, RZ, 0x3c, !PT ;  /* 0x000000055c5c7212 */ /* 0x000fe200078e3cff */
[----:B-----5:R1:W-:Y:S06]  /*7090*/  SYNCS.ARRIVE.TRANS64.RED.A1T0 RZ, [R0+URZ], RZ ;  /* 0x000000ff00ff79a7 */ /* 0x0203ec00081004ff */
.L_x_122:
[----:B------:R-:W-:Y:S05]  /*70a0*/  BSYNC B1 ;  /* 0x0000000000017941 */ /* 0x000fea0003800000 */
.L_x_121:
[----:B-1----:R-:W-:Y:S04]  /*70b0*/  SHF.R.U32.HI R0, RZ, 0x15, R39 ;  /* 0x00000015ff007819 */ /* 0x002fe80000011627 */
[----:B------:R-:W-:Y:S01]  /*70c0*/  LOP3.LUT P1, RZ, R0, 0x3, R87, 0x48, !PT ;  /* 0x0000000300ff7812 */ /* 0x000fe20007824857 */
[----:B------:R-:W-:Y:S01]  /*70d0*/  @!UPT UIADD3 URZ, UPT, UPT, URZ, URZ, URZ ;  /* 0x000000fffffff290 */ /* 0x000fe2000fffe0ff */
[----:B----4-:R-:W-:Y:S11]  /*70e0*/  @P0 BRA `(.L_x_126) ;  /* 0x0000000000080947 */ /* 0x010ff60003800000 */
[----:B------:R-:W1:Y:S02]  /*70f0*/  SYNCS.PHASECHK.TRANS64.TRYWAIT P0, [R90+URZ+0x170], R7 ;  /* 0x000170075a0075a7 */ /* 0x000e6400080011ff */
[----:B-1----:R-:W-:Y:S05]  /*7100*/  @!P0 BRA `(.L_x_127) ;  /* 0x0000004400608947 */ /* 0x002fea0003800000 */
.L_x_126:
[----:B------:R-:W-:Y:S05]  /*7110*/  @!P1 BRA `(.L_x_128) ;  /* 0x0000000000409947 */ /* 0x000fea0003800000 */
[----:B------:R-:W4:Y:S01]  /*7120*/  LDCU.64 UR8, c[0x4][0x78] ;  /* 0x01000f00ff0877ac */ /* 0x000f220008000a00 */
[----:B------:R-:W-:Y:S01]  /*7130*/  MOV R3, 0x0 ;  /* 0x0000000000037802 */ /* 0x000fe20000000f00 */
[----:B------:R-:W-:Y:S02]  /*7140*/  HFMA2 R12, -RZ, RZ, 0, 5.9604644775390625e-08 ;  /* 0x00000001ff0c7431 */ /* 0x000fe400000001ff */
[----:B------:R-:W-:Y:S02]  /*7150*/  IMAD.MOV.U32 R8, RZ, RZ, 0x192 ;  /* 0x00000192ff087424 */ /* 0x000fe400078e00ff */
[----:B------:R-:W-:Y:S01]  /*7160*/  IMAD.MOV.U32 R13, RZ, RZ, RZ ;  /* 0x000000ffff0d7224 */ /* 0x000fe200078e00ff */
[----:B------:R-:W1:Y:S01]  /*7170*/  LDCU.64 UR6, c[0x4][0x80] ;  /* 0x01001000ff0677ac */ /* 0x000e620008000a00 */
[----:B------:R-:W2:Y:S01]  /*7180*/  LDC.64 R2, c[0x4][R3] ;  /* 0x0100000003027b82 */ /* 0x000ea20000000a00 */
[----:B------:R-:W5:Y:S01]  /*7190*/  LDCU.64 UR4, c[0x4][0x18] ;  /* 0x01000300ff0477ac */ /* 0x000f620008000a00 */
[----:B----4-:R-:W-:Y:S01]  /*71a0*/  MOV R5, UR9 ;  /* 0x0000000900057c02 */ /* 0x010fe20008000f00 */
[----:B------:R-:W-:Y:S01]  /*71b0*/  IMAD.U32 R4, RZ, RZ, UR8 ;  /* 0x00000008ff047e24 */ /* 0x000fe2000f8e00ff */
[----:B-1----:R-:W-:Y:S01]  /*71c0*/  MOV R7, UR7 ;  /* 0x0000000700077c02 */ /* 0x002fe20008000f00 */
[----:B------:R-:W-:Y:S01]  /*71d0*/  IMAD.U32 R6, RZ, RZ, UR6 ;  /* 0x00000006ff067e24 */ /* 0x000fe2000f8e00ff */
[----:B-----5:R-:W-:Y:S01]  /*71e0*/  MOV R11, UR5 ;  /* 0x00000005000b7c02 */ /* 0x020fe20008000f00 */
[----:B------:R-:W-:Y:S02]  /*71f0*/  IMAD.U32 R10, RZ, RZ, UR4 ;  /* 0x00000004ff0a7e24 */ /* 0x000fe4000f8e00ff */
[----:B------:R-:W-:Y:S07]  /*7200*/  LEPC R20, `(.L_x_128) ;  /* 0x000000001014794e */ /* 0x000fee0000000000 */
[----:B--23--:R-:W-:Y:S05]  /*7210*/  CALL.ABS.NOINC R2 ;  /* 0x0000000002007343 */ /* 0x00cfea0003c00000 */
.L_x_128:
[-C--:B--2---:R-:W-:Y:S01]  /*7220*/  F2FP.F16.E4M3.UNPACK_B R42, R72.reuse ;  /* 0x00000048ff2a723e */ /* 0x084fe200020006ff */
[----:B------:R-:W-:Y:S05]  /*7230*/  WARPSYNC.ALL ;  /* 0x0000000000007948 */ /* 0x000fea0003800000 */
[----:B------:R-:W-:Y:S01]  /*7240*/  R2UR UR4, R39 ;  /* 0x00000000270472ca */ /* 0x000fe200000e0000 */
[--C-:B------:R-:W-:Y:S01]  /*7250*/  HADD2.F32 R40, -RZ, R42.reuse.H0_H0 ;  /* 0x2000002aff287230 */ /* 0x100fe20000004100 */
[----:B------:R-:W-:Y:S01]  /*7260*/  F2FP.F16.E4M3.UNPACK_B R43, R72.H1 ;  /* 0x00000048ff2b723e */ /* 0x000fe200030006ff */
[----:B------:R-:W-:Y:S01]  /*7270*/  HADD2.F32 R42, -RZ, R42.H1_H1 ;  /* 0x3000002aff2a7230 */ /* 0x000fe20000004100 */
[-C--:B------:R-:W-:Y:S01]  /*7280*/  F2FP.F16.E4M3.UNPACK_B R45, R73.reuse ;  /* 0x00000049ff2d723e */ /* 0x080fe200020006ff */
[----:B------:R-:W-:Y:S01]  /*7290*/  BSSY.RECONVERGENT B0, `(.L_x_129) ;  /* 0x000009e000007945 */ /* 0x000fe20003800200 */
[----:B------:R-:W-:Y:S01]  /*72a0*/  F2FP.F16.E4M3.UNPACK_B R47, R73.H1 ;  /* 0x00000049ff2f723e */ /* 0x000fe200030006ff */
[--C-:B------:R-:W-:Y:S01]  /*72b0*/  HADD2.F32 R44, -RZ, R43.reuse.H0_H0 ;  /* 0x2000002bff2c7230 */ /* 0x100fe20000004100 */
[-C--:B------:R-:W-:Y:S01]  /*72c0*/  F2FP.F16.E4M3.UNPACK_B R49, R74.reuse ;  /* 0x0000004aff31723e */ /* 0x080fe200020006ff */
[----:B------:R-:W-:Y:S01]  /*72d0*/  HADD2.F32 R46, -RZ, R43.H1_H1 ;  /* 0x3000002bff2e7230 */ /* 0x000fe20000004100 */
[----:B------:R-:W-:Y:S01]  /*72e0*/  F2FP.F16.E4M3.UNPACK_B R51, R74.H1 ;  /* 0x0000004aff33723e */ /* 0x000fe200030006ff */
[--C-:B------:R-:W-:Y:S01]  /*72f0*/  HADD2.F32 R43, -RZ, R45.reuse.H0_H0 ;  /* 0x2000002dff2b7230 */ /* 0x100fe20000004100 */
[-C--:B------:R-:W-:Y:S01]  /*7300*/  F2FP.F16.E4M3.UNPACK_B R53, R75.reuse ;  /* 0x0000004bff35723e */ /* 0x080fe200020006ff */
[----:B-1----:R-:W3:Y:S01]  /*7310*/  LDTM.x32 R4, tmem[UR4] ;  /* 0x00000004000479ee */ /* 0x002ee200082c0000 */
[----:B------:R-:W-:Y:S01]  /*7320*/  F2FP.F16.E4M3.UNPACK_B R55, R75.H1 ;  /* 0x0000004bff37723e */ /* 0x000fe200030006ff */
[----:B------:R-:W-:Y:S01]  /*7330*/  HADD2.F32 R48, -RZ, R45.H1_H1 ;  /* 0x3000002dff307230 */ /* 0x000fe20000004100 */
[-C--:B------:R-:W-:Y:S01]  /*7340*/  F2FP.F16.E4M3.UNPACK_B R57, R76.reuse ;  /* 0x0000004cff39723e */ /* 0x080fe200020006ff */
[----:B------:R-:W-:Y:S01]  /*7350*/  HADD2.F32 R52, -RZ, R49.H1_H1 ;  /* 0x30000031ff347230 */ /* 0x000fe20000004100 */
[----:B------:R-:W-:Y:S01]  /*7360*/  IADD3 R112, PT, PT, R84, UR43, RZ ;  /* 0x0000002b54707c10 */ /* 0x000fe2000fffe0ff */
[----:B------:R-:W-:Y:S01]  /*7370*/  HADD2.F32 R56, -RZ, R53.H1_H1 ;  /* 0x30000035ff387230 */ /* 0x000fe20000004100 */
[----:B------:R-:W-:Y:S01]  /*7380*/  MOV R101, 0x10 ;  /* 0x0000001000657802 */ /* 0x000fe20000000f00 */
[----:B------:R-:W-:Y:S01]  /*7390*/  HADD2.F32 R60, -RZ, R57.H1_H1 ;  /* 0x30000039ff3c7230 */ /* 0x000fe20000004100 */
[----:B------:R-:W-:Y:S01]  /*73a0*/  LOP3.LUT P5, RZ, R85, 0x80, RZ, 0xc0, !PT ;  /* 0x0000008055ff7812 */ /* 0x000fe200078ac0ff */
[--C-:B------:R-:W-:Y:S01]  /*73b0*/  HADD2.F32 R45, -RZ, R47.reuse.H0_H0 ;  /* 0x2000002fff2d7230 */ /* 0x100fe20000004100 */
[----:B------:R-:W-:Y:S01]  /*73c0*/  F2FP.F16.E4M3.UNPACK_B R59, R76.H1 ;  /* 0x0000004cff3b723e */ /* 0x000fe200030006ff */
[----:B------:R-:W-:Y:S01]  /*73d0*/  HADD2.F32 R50, -RZ, R47.H1_H1 ;  /* 0x3000002fff327230 */ /* 0x000fe20000004100 */
[----:B------:R-:W-:Y:S01]  /*73e0*/  SEL R101, R101, 0xfffffff0, !P5 ;  /* 0xfffffff065657807 */ /* 0x000fe20006800000 */
[----:B------:R-:W-:Y:S01]  /*73f0*/  HADD2.F32 R47, -RZ, R49.H0_H0 ;  /* 0x20000031ff2f7230 */ /* 0x000fe20000004100 */
[-C--:B------:R-:W-:Y:S01]  /*7400*/  F2FP.F16.E4M3.UNPACK_B R61, R77.reuse ;  /* 0x0000004dff3d723e */ /* 0x080fe200020006ff */
[--C-:B------:R-:W-:Y:S01]  /*7410*/  HADD2.F32 R49, -RZ, R51.reuse.H0_H0 ;  /* 0x20000033ff317230 */ /* 0x100fe20000004100 */
[----:B------:R-:W-:Y:S01]  /*7420*/  F2FP.F16.E4M3.UNPACK_B R63, R77.H1 ;  /* 0x0000004dff3f723e */ /* 0x000fe200030006ff */
[----:B------:R-:W-:Y:S01]  /*7430*/  HADD2.F32 R54, -RZ, R51.H1_H1 ;  /* 0x30000033ff367230 */ /* 0x000fe20000004100 */
[-C--:B------:R-:W-:Y:S01]  /*7440*/  F2FP.F16.E4M3.UNPACK_B R65, R78.reuse ;  /* 0x0000004eff41723e */ /* 0x080fe200020006ff */
[----:B------:R-:W-:Y:S01]  /*7450*/  HADD2.F32 R51, -RZ, R53.H0_H0 ;  /* 0x20000035ff337230 */ /* 0x000fe20000004100 */
[----:B------:R-:W-:Y:S01]  /*7460*/  F2FP.F16.E4M3.UNPACK_B R67, R78.H1 ;  /* 0x0000004eff43723e */ /* 0x000fe200030006ff */
[----:B------:R-:W-:Y:S01]  /*7470*/  HADD2.F32 R64, -RZ, R61.H1_H1 ;  /* 0x3000003dff407230 */ /* 0x000fe20000004100 */
[----:B------:R-:W-:Y:S01]  /*7480*/  ISETP.NE.AND P0, PT, R97, RZ, PT ;  /* 0x000000ff6100720c */ /* 0x000fe20003f05270 */
[C---:B---3--:R-:W-:Y:S01]  /*7490*/  FMUL R0, R38.reuse, R4 ;  /* 0x0000000426007220 */ /* 0x048fe20000400000 */
[C---:B------:R-:W-:Y:S01]  /*74a0*/  FMUL R2, R38.reuse, R5 ;  /* 0x0000000526027220 */ /* 0x040fe20000400000 */
[C---:B------:R-:W-:Y:S01]  /*74b0*/  FMUL R4, R38.reuse, R8 ;  /* 0x0000000826047220 */ /* 0x040fe20000400000 */
[C---:B------:R-:W-:Y:S01]  /*74c0*/  FMUL R5, R38.reuse, R9 ;  /* 0x0000000926057220 */ /* 0x040fe20000400000 */
[C---:B------:R-:W-:Y:S01]  /*74d0*/  FFMA R0, R41.reuse, R40, R0 ;  /* 0x0000002829007223 */ /* 0x040fe20000000000 */
[C---:B------:R-:W-:Y:S01]  /*74e0*/  FFMA R2, R41.reuse, R42, R2 ;  /* 0x0000002a29027223 */ /* 0x040fe20000000002 */
[C---:B------:R-:W-:Y:S01]  /*74f0*/  FMUL R8, R38.reuse, R12 ;  /* 0x0000000c26087220 */ /* 0x040fe20000400000 */
[C---:B------:R-:W-:Y:S01]  /*7500*/  FMUL R9, R38.reuse, R13 ;  /* 0x0000000d26097220 */ /* 0x040fe20000400000 */
[C---:B------:R-:W-:Y:S01]  /*7510*/  FMUL R12, R38.reuse, R16 ;  /* 0x00000010260c7220 */ /* 0x040fe20000400000 */
[C---:B------:R-:W-:Y:S01]  /*7520*/  FMUL R13, R38.reuse, R17 ;  /* 0x00000011260d7220 */ /* 0x040fe20000400000 */
[C---:B------:R-:W-:Y:S01]  /*7530*/  FMUL R16, R38.reuse, R20 ;  /* 0x0000001426107220 */ /* 0x040fe20000400000 */
[C---:B------:R-:W-:Y:S01]  /*7540*/  FMUL R17, R38.reuse, R21 ;  /* 0x0000001526117220 */ /* 0x040fe20000400000 */
[C---:B------:R-:W-:Y:S01]  /*7550*/  FMUL R20, R38.reuse, R24 ;  /* 0x0000001826147220 */ /* 0x040fe20000400000 */
[C---:B------:R-:W-:Y:S01]  /*7560*/  FMUL R21, R38.reuse, R25 ;  /* 0x0000001926157220 */ /* 0x040fe20000400000 */
[----:B------:R-:W-:Y:S02]  /*7570*/  HADD2.F32 R68, -RZ, R65.H1_H1 ;  /* 0x30000041ff447230 */ /* 0x000fe40000004100 */
[C---:B------:R-:W-:Y:S01]  /*7580*/  FMUL R24, R38.reuse, R28 ;  /* 0x0000001c26187220 */ /* 0x040fe20000400000 */
[C---:B------:R-:W-:Y:S01]  /*7590*/  FMUL R25, R38.reuse, R29 ;  /* 0x0000001d26197220 */ /* 0x040fe20000400000 */
[C---:B------:R-:W-:Y:S01]  /*75a0*/  FMUL R28, R38.reuse, R32 ;  /* 0x00000020261c7220 */ /* 0x040fe20000400000 */
[C---:B------:R-:W-:Y:S01]  /*75b0*/  FMUL R29, R38.reuse, R33 ;  /* 0x00000021261d7220 */ /* 0x040fe20000400000 */
[C---:B------:R-:W-:Y:S01]  /*75c0*/  FMUL R3, R38.reuse, R6 ;  /* 0x0000000626037220 */ /* 0x040fe20000400000 */
[C---:B------:R-:W-:Y:S01]  /*75d0*/  FMUL R7, R38.reuse, R7 ;  /* 0x0000000726077220 */ /* 0x040fe20000400000 */
[----:B------:R-:W-:Y:S01]  /*75e0*/  FMUL R6, R38, R10 ;  /* 0x0000000a26067220 */ /* 0x000fe20000400000 */
[-C--:B------:R-:W-:Y:S01]  /*75f0*/  F2FP.F16.E4M3.UNPACK_B R40, R79.reuse ;  /* 0x0000004fff28723e */ /* 0x080fe200020006ff */
[C---:B------:R-:W-:Y:S01]  /*7600*/  FFMA R3, R41.reuse, R44, R3 ;  /* 0x0000002c29037223 */ /* 0x040fe20000000003 */
[C---:B------:R-:W-:Y:S01]  /*7610*/  FFMA R7, R41.reuse, R46, R7 ;  /* 0x0000002e29077223 */ /* 0x040fe20000000007 */
[----:B------:R-:W-:Y:S01]  /*7620*/  F2FP.F16.E4M3.UNPACK_B R42, R79.H1 ;  /* 0x0000004fff2a723e */ /* 0x000fe200030006ff */
[C---:B------:R-:W-:Y:S01]  /*7630*/  FFMA R4, R41.reuse, R43, R4 ;  /* 0x0000002b29047223 */ /* 0x040fe20000000004 */
[C---:B------:R-:W-:Y:S01]  /*7640*/  FFMA R5, R41.reuse, R48, R5 ;  /* 0x0000003029057223 */ /* 0x040fe20000000005 */
[----:B------:R-:W-:Y:S01]  /*7650*/  ISETP.NE.AND P6, PT, R102, RZ, PT ;  /* 0x000000ff6600720c */ /* 0x000fe20003fc5270 */
[----:B------:R-:W-:Y:S01]  /*7660*/  FFMA R6, R41, R45, R6 ;  /* 0x0000002d29067223 */ /* 0x000fe20000000006 */
[----:B------:R-:W-:Y:S01]  /*7670*/  F2FP.SATFINITE.E4M3.F32.PACK_AB_MERGE_C R99, R7, R3, RZ ;  /* 0x000000030763723e */ /* 0x000fe200048070ff */
[C---:B------:R-:W-:Y:S01]  /*7680*/  FMUL R11, R38.reuse, R11 ;  /* 0x0000000b260b7220 */ /* 0x040fe20000400000 */
[C---:B------:R-:W-:Y:S01]  /*7690*/  FMUL R10, R38.reuse, R14 ;  /* 0x0000000e260a7220 */ /* 0x040fe20000400000 */
[----:B------:R-:W-:Y:S01]  /*76a0*/  FMUL R15, R38, R15 ;  /* 0x0000000f260f7220 */ /* 0x000fe20000400000 */
[----:B------:R-:W-:Y:S01]  /*76b0*/  F2FP.SATFINITE.E4M3.F32.PACK_AB_MERGE_C R104, R2, R0, R99 ;  /* 0x000000000268723e */ /* 0x000fe20004807063 */
[C---:B------:R-:W-:Y:S01]  /*76c0*/  FFMA R11, R41.reuse, R50, R11 ;  /* 0x00000032290b7223 */ /* 0x040fe2000000000b */
[----:B------:R-:W-:Y:S01]  /*76d0*/  IADD3 R99, PT, PT, R112, R101, RZ ;  /* 0x0000006570637210 */ /* 0x000fe20007ffe0ff */
[C---:B------:R-:W-:Y:S01]  /*76e0*/  FFMA R8, R41.reuse, R47, R8 ;  /* 0x0000002f29087223 */ /* 0x040fe20000000008 */
[----:B------:R-:W-:Y:S01]  /*76f0*/  FFMA R9, R41, R52, R9 ;  /* 0x0000003429097223 */ /* 0x000fe20000000009 */
[--C-:B------:R-:W-:Y:S01]  /*7700*/  HADD2.F32 R53, -RZ, R55.reuse.H0_H0 ;  /* 0x20000037ff357230 */ /* 0x100fe20000004100 */
[----:B------:R-:W-:Y:S01]  /*7710*/  F2FP.SATFINITE.E4M3.F32.PACK_AB_MERGE_C R105, R11, R6, RZ ;  /* 0x000000060b69723e */ /* 0x000fe200048070ff */
[C---:B------:R-:W-:Y:S01]  /*7720*/  FFMA R10, R41.reuse, R49, R10 ;  /* 0x00000031290a7223 */ /* 0x040fe2000000000a */
[C---:B------:R-:W-:Y:S01]  /*7730*/  FFMA R15, R41.reuse, R54, R15 ;  /* 0x00000036290f7223 */ /* 0x040fe2000000000f */
[----:B------:R-:W-:Y:S01]  /*7740*/  FFMA R12, R41, R51, R12 ;  /* 0x00000033290c7223 */ /* 0x000fe2000000000c */
[----:B------:R-:W-:Y:S01]  /*7750*/  F2FP.SATFINITE.E4M3.F32.PACK_AB_MERGE_C R105, R5, R4, R105 ;  /* 0x000000040569723e */ /* 0x000fe20004807069 */
[----:B------:R-:W-:Y:S01]  /*7760*/  FFMA R13, R41, R56, R13 ;  /* 0x00000038290d7223 */ /* 0x000fe2000000000d */
[----:B------:R-:W-:Y:S01]  /*7770*/  HADD2.F32 R58, -RZ, R55.H1_H1 ;  /* 0x30000037ff3a7230 */ /* 0x000fe20000004100 */
[----:B------:R-:W-:Y:S01]  /*7780*/  F2FP.SATFINITE.E4M3.F32.PACK_AB_MERGE_C R106, R15, R10, RZ ;  /* 0x0000000a0f6a723e */ /* 0x000fe200048070ff */
[----:B------:R-:W-:Y:S02]  /*7790*/  HADD2.F32 R55, -RZ, R57.H0_H0 ;  /* 0x20000039ff377230 */ /* 0x000fe40000004100 */
[C---:B------:R-:W-:Y:S01]  /*77a0*/  FMUL R14, R38.reuse, R18 ;  /* 0x00000012260e7220 */ /* 0x040fe20000400000 */
[C---:B------:R-:W-:Y:S01]  /*77b0*/  FMUL R19, R38.reuse, R19 ;  /* 0x0000001326137220 */ /* 0x040fe20000400000 */
[--C-:B------:R-:W-:Y:S02]  /*77c0*/  HADD2.F32 R57, -RZ, R59.reuse.H0_H0 ;  /* 0x2000003bff397230 */ /* 0x100fe40000004100 */
[C---:B------:R-:W-:Y:S01]  /*77d0*/  FMUL R18, R38.reuse, R22 ;  /* 0x0000001626127220 */ /* 0x040fe20000400000 */
[C---:B------:R-:W-:Y:S01]  /*77e0*/  FFMA R14, R41.reuse, R53, R14 ;  /* 0x00000035290e7223 */ /* 0x040fe2000000000e */
[----:B------:R-:W-:Y:S02]  /*77f0*/  HADD2.F32 R62, -RZ, R59.H1_H1 ;  /* 0x3000003bff3e7230 */ /* 0x000fe40000004100 */
[C---:B------:R-:W-:Y:S01]  /*7800*/  FFMA R19, R41.reuse, R58, R19 ;  /* 0x0000003a29137223 */ /* 0x040fe20000000013 */
[----:B------:R-:W-:Y:S02]  /*7810*/  HADD2.F32 R59, -RZ, R61.H0_H0 ;  /* 0x2000003dff3b7230 */ /* 0x000fe40000004100 */
[C---:B------:R-:W-:Y:S01]  /*7820*/  FMUL R23, R38.reuse, R23 ;  /* 0x0000001726177220 */ /* 0x040fe20000400000 */
[C---:B------:R-:W-:Y:S01]  /*7830*/  FFMA R16, R41.reuse, R55, R16 ;  /* 0x0000003729107223 */ /* 0x040fe20000000010 */
[C---:B------:R-:W-:Y:S01]  /*7840*/  FFMA R17, R41.reuse, R60, R17 ;  /* 0x0000003c29117223 */ /* 0x040fe20000000011 */
[--C-:B------:R-:W-:Y:S02]  /*7850*/  HADD2.F32 R61, -RZ, R63.reuse.H0_H0 ;  /* 0x2000003fff3d7230 */ /* 0x100fe40000004100 */
[C---:B------:R-:W-:Y:S01]  /*7860*/  FFMA R18, R41.reuse, R57, R18 ;  /* 0x0000003929127223 */ /* 0x040fe20000000012 */
[----:B------:R-:W-:Y:S02]  /*7870*/  HADD2.F32 R66, -RZ, R63.H1_H1 ;  /* 0x3000003fff427230 */ /* 0x000fe40000004100 */
[C---:B------:R-:W-:Y:S01]  /*7880*/  FMUL R22, R38.reuse, R26 ;  /* 0x0000001a26167220 */ /* 0x040fe20000400000 */
[----:B------:R-:W-:Y:S02]  /*7890*/  HADD2.F32 R63, -RZ, R65.H0_H0 ;  /* 0x20000041ff3f7230 */ /* 0x000fe40000004100 */
[C---:B------:R-:W-:Y:S01]  /*78a0*/  FFMA R23, R41.reuse, R62, R23 ;  /* 0x0000003e29177223 */ /* 0x040fe20000000017 */
[C---:B------:R-:W-:Y:S01]  /*78b0*/  FMUL R27, R38.reuse, R27 ;  /* 0x0000001b261b7220 */ /* 0x040fe20000400000 */
[C---:B------:R-:W-:Y:S01]  /*78c0*/  FFMA R20, R41.reuse, R59, R20 ;  /* 0x0000003b29147223 */ /* 0x040fe20000000014 */
[C---:B------:R-:W-:Y:S01]  /*78d0*/  FFMA R21, R41.reuse, R64, R21 ;  /* 0x0000004029157223 */ /* 0x040fe20000000015 */
[--C-:B------:R-:W-:Y:S02]  /*78e0*/  HADD2.F32 R65, -RZ, R67.reuse.H0_H0 ;  /* 0x20000043ff417230 */ /* 0x100fe40000004100 */
[C---:B------:R-:W-:Y:S01]  /*78f0*/  FFMA R22, R41.reuse, R61, R22 ;  /* 0x0000003d29167223 */ /* 0x040fe20000000016 */
[----:B------:R-:W-:Y:S02]  /*7900*/  HADD2.F32 R70, -RZ, R67.H1_H1 ;  /* 0x30000043ff467230 */ /* 0x000fe40000004100 */
[C---:B------:R-:W-:Y:S01]  /*7910*/  FMUL R26, R38.reuse, R30 ;  /* 0x0000001e261a7220 */ /* 0x040fe20000400000 */
[--C-:B------:R-:W-:Y:S02]  /*7920*/  HADD2.F32 R67, -RZ, R40.reuse.H0_H0 ;  /* 0x20000028ff437230 */ /* 0x100fe40000004100 */
[C---:B------:R-:W-:Y:S01]  /*7930*/  FFMA R27, R41.reuse, R66, R27 ;  /* 0x00000042291b7223 */ /* 0x040fe2000000001b */
[C---:B------:R-:W-:Y:S01]  /*7940*/  FMUL R31, R38.reuse, R31 ;  /* 0x0000001f261f7220 */ /* 0x040fe20000400000 */
[C---:B------:R-:W-:Y:S01]  /*7950*/  FFMA R24, R41.reuse, R63, R24 ;  /* 0x0000003f29187223 */ /* 0x040fe20000000018 */
[----:B------:R-:W-:Y:S02]  /*7960*/  HADD2.F32 R40, -RZ, R40.H1_H1 ;  /* 0x30000028ff287230 */ /* 0x000fe40000004100 */
[C---:B------:R-:W-:Y:S01]  /*7970*/  FFMA R25, R41.reuse, R68, R25 ;  /* 0x0000004429197223 */ /* 0x040fe20000000019 */
[--C-:B------:R-:W-:Y:S02]  /*7980*/  HADD2.F32 R69, -RZ, R42.reuse.H0_H0 ;  /* 0x2000002aff457230 */ /* 0x100fe40000004100 */
[C---:B------:R-:W-:Y:S01]  /*7990*/  FFMA R26, R41.reuse, R65, R26 ;  /* 0x00000041291a7223 */ /* 0x040fe2000000001a */
[----:B------:R-:W-:Y:S02]  /*79a0*/  HADD2.F32 R42, -RZ, R42.H1_H1 ;  /* 0x3000002aff2a7230 */ /* 0x000fe40000004100 */
[C---:B------:R-:W-:Y:S01]  /*79b0*/  FMUL R30, R38.reuse, R34 ;  /* 0x00000022261e7220 */ /* 0x040fe20000400000 */
[----:B------:R-:W-:Y:S01]  /*79c0*/  FFMA R31, R41, R70, R31 ;  /* 0x00000046291f7223 */ /* 0x000fe2000000001f */
[----:B------:R-:W-:Y:S01]  /*79d0*/  FMUL R35, R38, R35 ;  /* 0x0000002326237220 */ /* 0x000fe20000400000 */
[----:B------:R-:W-:Y:S01]  /*79e0*/  F2FP.SATFINITE.E4M3.F32.PACK_AB_MERGE_C R107, R19, R14, RZ ;  /* 0x0000000e136b723e */ /* 0x000fe200048070ff */
[C---:B------:R-:W-:Y:S01]  /*79f0*/  FFMA R28, R41.reuse, R67, R28 ;  /* 0x00000043291c7223 */ /* 0x040fe2000000001c */
[C---:B------:R-:W-:Y:S01]  /*7a00*/  FFMA R29, R41.reuse, R40, R29 ;  /* 0x00000028291d7223 */ /* 0x040fe2000000001d */
[C---:B------:R-:W-:Y:S01]  /*7a10*/  FFMA R30, R41.reuse, R69, R30 ;  /* 0x00000045291e7223 */ /* 0x040fe2000000001e */
[----:B------:R-:W-:Y:S01]  /*7a20*/  FFMA R35, R41, R42, R35 ;  /* 0x0000002a29237223 */ /* 0x000fe20000000023 */
[----:B------:R-:W-:Y:S02]  /*7a30*/  F2FP.SATFINITE.E4M3.F32.PACK_AB_MERGE_C R106, R9, R8, R106 ;  /* 0x00000008096a723e */ /* 0x000fe4000480706a */
[----:B------:R-:W-:Y:S02]  /*7a40*/  F2FP.SATFINITE.E4M3.F32.PACK_AB_MERGE_C R107, R13, R12, R107 ;  /* 0x0000000c0d6b723e */ /* 0x000fe4000480706b */
[----:B------:R-:W-:Y:S02]  /*7a50*/  F2FP.SATFINITE.E4M3.F32.PACK_AB_MERGE_C R108, R23, R18, RZ ;  /* 0x00000012176c723e */ /* 0x000fe400048070ff */
[----:B------:R-:W-:Y:S01]  /*7a60*/  F2FP.SATFINITE.E4M3.F32.PACK_AB_MERGE_C R109, R27, R22, RZ ;  /* 0x000000161b6d723e */ /* 0x000fe200048070ff */
[----:B------:R1:W-:Y:S01]  /*7a70*/  STS.128 [R84+UR43+0x4300], R104 ;  /* 0x0043006854007988 */ /* 0x0003e20008000c2b */
[----:B------:R-:W-:Y:S02]  /*7a80*/  F2FP.SATFINITE.E4M3.F32.PACK_AB_MERGE_C R103, R31, R26, RZ ;  /* 0x0000001a1f67723e */ /* 0x000fe400048070ff */
[----:B------:R-:W-:Y:S02]  /*7a90*/  F2FP.SATFINITE.E4M3.F32.PACK_AB_MERGE_C R113, R35, R30, RZ ;  /* 0x0000001e2371723e */ /* 0x000fe400048070ff */
[----:B------:R-:W-:Y:S02]  /*7aa0*/  F2FP.SATFINITE.E4M3.F32.PACK_AB_MERGE_C R108, R17, R16, R108 ;  /* 0x00000010116c723e */ /* 0x000fe4000480706c */
[----:B------:R-:W-:Y:S02]  /*7ab0*/  F2FP.SATFINITE.E4M3.F32.PACK_AB_MERGE_C R109, R21, R20, R109 ;  /* 0x00000014156d723e */ /* 0x000fe4000480706d */
[----:B------:R-:W-:Y:S02]  /*7ac0*/  F2FP.SATFINITE.E4M3.F32.PACK_AB_MERGE_C R110, R25, R24, R103 ;  /* 0x00000018196e723e */ /* 0x000fe40004807067 */
[----:B------:R-:W-:Y:S02]  /*7ad0*/  F2FP.SATFINITE.E4M3.F32.PACK_AB_MERGE_C R111, R29, R28, R113 ;  /* 0x0000001c1d6f723e */ /* 0x000fe40004807071 */
[----:B------:R-:W-:Y:S02]  /*7ae0*/  LEA R103, R93, UR43, 0x3 ;  /* 0x0000002b5d677c11 */ /* 0x000fe4000f8e18ff */
[----:B------:R-:W-:Y:S01]  /*7af0*/  @P6 SHF.L.U32 R112, R92, 0x1f, RZ ;  /* 0x0000001f5c706819 */ /* 0x000fe200000006ff */
[----:B------:R1:W-:Y:S01]  /*7b00*/  STS.128 [R99+0x4300], R108 ;  /* 0x0043006c63007388 */ /* 0x0003e20000000c00 */
[----:B------:R-:W-:Y:S01]  /*7b10*/  @!PT LDS RZ, [RZ] ;  /* 0x00000000fffff984 */ /* 0x000fe20000000800 */
[----:B------:R-:W-:Y:S01]  /*7b20*/  @!PT LDS RZ, [RZ] ;  /* 0x00000000fffff984 */ /* 0x000fe20000000800 */
[----:B------:R-:W-:Y:S01]  /*7b30*/  @!PT LDS RZ, [RZ] ;  /* 0x00000000fffff984 */ /* 0x000fe20000000800 */
[----:B------:R-:W-:Y:S01]  /*7b40*/  @!PT LDS RZ, [RZ] ;  /* 0x00000000fffff984 */ /* 0x000fe20000000800 */
[----:B------:R2:W-:Y:S07]  /*7b50*/  MEMBAR.ALL.CTA ;  /* 0x0000000000007992 */ /* 0x0005ee0000008000 */
[----:B--2---:R-:W2:Y:S02]  /*7b60*/  FENCE.VIEW.ASYNC.S ;  /* 0x00000000000073c6 */ /* 0x004ea40000000000 */
[----:B--2---:R-:W-:Y:S06]  /*7b70*/  BAR.SYNC.DEFER_BLOCKING 0x1, 0x80 ;  /* 0x0042000000007b1d */ /* 0x004fec0000010000 */
[----:B------:R-:W-:Y:S05]  /*7b80*/  @P0 BRA `(.L_x_130) ;  /* 0x0000000000380947 */ /* 0x000fea0003800000 */
[----:B------:R-:W-:Y:S01]  /*7b90*/  UIADD3 UR4, UPT, UPT, UR43, 0x4300, URZ ;  /* 0x000043002b047890 */ /* 0x000fe2000fffe0ff */
[----:B------:R-:W-:Y:S01]  /*7ba0*/  UMOV UR51, UR36 ;  /* 0x0000002400337c82 */ /* 0x000fe20008000000 */
[----:B------:R-:W-:Y:S02]  /*7bb0*/  UIADD3 UR9, UPT, UPT, UR49, 0x80, URZ ;  /* 0x0000008031097890 */ /* 0x000fe4000fffe0ff */
[----:B------:R-:W-:Y:S02]  /*7bc0*/  UIADD3 UR8, UPT, UPT, UR43, 0x4b00, URZ ;  /* 0x00004b002b087890 */ /* 0x000fe4000fffe0ff */
[----:B------:R-:W-:Y:S01]  /*7bd0*/  MOV R96, UR4 ;  /* 0x0000000400607c02 */ /* 0x000fe20008000f00 */
[----:B------:R-:W-:Y:S01]  /*7be0*/  UIADD3 UR4, UP0, UPT, UR62, 0x680, URZ ;  /* 0x000006803e047890 */ /* 0x000fe2000ff1e0ff */
[----:B------:R-:W-:Y:S02]  /*7bf0*/  UMOV UR10, UR50 ;  /* 0x00000032000a7c82 */ /* 0x000fe40008000000 */
[----:B------:R-:W-:Y:S01]  /*7c00*/  R2UR UR48, R96 ;  /* 0x00000000603072ca */ /* 0x000fe200000e0000 */
[----:B------:R-:W-:Y:S01]  /*7c10*/  UIADD3.X UR5, UPT, UPT, URZ, UR63, URZ, UP0, !UPT ;  /* 0x0000003fff057290 */ /* 0x000fe200087fe4ff */
[----:B------:R-:W-:Y:S11]  /*7c20*/  UMOV UR11, UR36 ;  /* 0x00000024000b7c82 */ /* 0x000ff60008000000 */
[----:B------:R2:W-:Y:S01]  /*7c30*/  UTMASTG.3D [UR48], [UR4] ;  /* 0x00000030040073b5 */ /* 0x0005e20008010000 */
[----:B------:R2:W-:Y:S01]  /*7c40*/  UTMASTG.3D [UR8], [UR4] ;  /* 0x00000008040073b5 */ /* 0x0005e20008010000 */
[----:B------:R0:W-:Y:S01]  /*7c50*/  UTMACMDFLUSH ;  /* 0x00000000000079b7 */ /* 0x0001e20000000000 */
[----:B--2---:R-:W-:Y:S04]  /*7c60*/  DEPBAR.LE SB0, 0x1 ;  /* 0x000080400000791a */ /* 0x004fe80000000000 */
.L_x_130:
[----:B------:R-:W-:Y:S05]  /*7c70*/  BSYNC.RECONVERGENT B0 ;  /* 0x0000000000007941 */ /* 0x000fea0003800200 */
.L_x_129:
[----:B------:R-:W-:Y:S06]  /*7c80*/  BAR.SYNC.DEFER_BLOCKING 0x1, 0x80 ;  /* 0x0042000000007b1d */ /* 0x000fec0000010000 */
[----:B------:R-:W2:Y:S01]  /*7c90*/  @P6 SYNCS.PHASECHK.TRANS64.TRYWAIT P0, [R103+URZ+0x100], R112 ;  /* 0x00010070670065a7 */ /* 0x000ea200080011ff */
[----:B------:R-:W-:Y:S01]  /*7ca0*/  BSSY B1, `(.L_x_131) ;  /* 0x0000020000017945 */ /* 0x000fe20003800000 */
[----:B--2---:R-:W-:Y:S03]  /*7cb0*/  @P6 SEL R71, RZ, 0x1, !P0 ;  /* 0x00000001ff476807 */ /* 0x004fe60004000000 */
[----:B------:R-:W-:Y:S05]  /*7cc0*/  @!P6 BRA `(.L_x_132) ;  /* 0x000000000074e947 */ /* 0x000fea0003800000 */
[----:B------:R-:W-:Y:S01]  /*7cd0*/  ISETP.NE.AND P1, PT, R100, RZ, PT ;  /* 0x000000ff6400720c */ /* 0x000fe20003f25270 */
[----:B------:R-:W2:Y:S01]  /*7ce0*/  S2R R0, SR_CgaCtaId ;  /* 0x0000000000007919 */ /* 0x000ea20000008800 */
[----:B------:R-:W-:Y:S01]  /*7cf0*/  ISETP.NE.AND P0, PT, R71, RZ, PT ;  /* 0x000000ff4700720c */ /* 0x000fe20003f05270 */
[----:B------:R-:W-:Y:S10]  /*7d00*/  BSSY B0, `(.L_x_133) ;  /* 0x0000008000007945 */ /* 0x000ff40003800000 */
[----:B------:R-:W-:Y:S05]  /*7d10*/  @P1 IMAD R2, R93, 0x1000, R84 ;  /* 0x000010005d021824 */ /* 0x000fea00078e0254 */
[----:B------:R-:W-:Y:S05]  /*7d20*/  @P1 IADD3 R4, PT, PT, R2, UR43, RZ ;  /* 0x0000002b02041c10 */ /* 0x000fea000fffe0ff */
[----:B------:R-:W-:Y:S01]  /*7d30*/  @P1 IMAD.IADD R3, R4, 0x1, R101 ;  /* 0x0000000104031824 */ /* 0x000fe200078e0265 */
[----:B------:R-:W-:Y:S06]  /*7d40*/  @P0 BRA `(.L_x_134) ;  /* 0x00000000000c0947 */ /* 0x000fec0003800000 */
[----:B------:R-:W-:Y:S04]  /*7d50*/  SHF.L.U32 R4, R92, 0x1f, RZ ;  /* 0x0000001f5c047819 */ /* 0x000fe800000006ff */
[----:B------:R-:W3:Y:S02]  /*7d60*/  SYNCS.PHASECHK.TRANS64.TRYWAIT P0, [R103+URZ+0x100], R4 ;  /* 0x00010004670075a7 */ /* 0x000ee400080011ff */
[----:B---3--:R-:W-:Y:S05]  /*7d70*/  @!P0 BRA `(.L_x_135) ;  /* 0x0000003800588947 */ /* 0x008fea0003800000 */
.L_x_134:
[----:B------:R-:W-:Y:S05]  /*7d80*/  BSYNC B0 ;  /* 0x0000000000007941 */ /* 0x000fea0003800000 */
.L_x_133:
[----:B------:R-:W-:Y:S01]  /*7d90*/  ISETP.NE.AND P0, PT, R100, RZ, PT ;  /* 0x000000ff6400720c */ /* 0x000fe20003f05270 */
[----:B---3--:R-:W-:Y:S02]  /*7da0*/  VIADD R103, R103, 0x120 ;  /* 0x0000012067677836 */ /* 0x008fe40000000000 */
[----:B------:R-:W-:Y:S03]  /*7db0*/  VIADD R93, R93, 0x1 ;  /* 0x000000015d5d7836 */ /* 0x000fe60000000000 */
[----:B--2---:R-:W-:Y:S07]  /*7dc0*/  PRMT R0, R0, 0x654, R103 ;  /* 0x0000065400007816 */ /* 0x004fee0000000067 */
[----:B------:R2:W3:Y:S04]  /*7dd0*/  @P0 LDS.128 R72, [R2+UR43+0x300] ;  /* 0x0003002b02480984 */ /* 0x0004e80008000c00 */
[----:B------:R2:W4:Y:S01]  /*7de0*/  @P0 LDS.128 R76, [R3+0x300] ;  /* 0x00030000034c0984 */ /* 0x0005220000000c00 */
        /* <DEDUP_REMOVED lines=11> */
.L_x_132:
[----:B------:R-:W-:Y:S05]  /*7ea0*/  BSYNC B1 ;  /* 0x0000000000017941 */ /* 0x000fea0003800000 */
.L_x_131:
[----:B--2---:R-:W-:Y:S05]  /*7eb0*/  VIADD R0, R39, 0x20 ;  /* 0x0000002027007836 */ /* 0x004fea0000000000 */
[----:B------:R-:W-:Y:S04]  /*7ec0*/  SHF.R.U32.HI R0, RZ, 0x15, R0 ;  /* 0x00000015ff007819 */ /* 0x000fe80000011600 */
[----:B------:R-:W-:Y:S11]  /*7ed0*/  LOP3.LUT P0, RZ, R0, 0x3, R87, 0x48, !PT ;  /* 0x0000000300ff7812 */ /* 0x000ff60007804857 */
[----:B------:R-:W-:Y:S02]  /*7ee0*/  @!UPT UIADD3 URZ, UPT, UPT, URZ, URZ, URZ ;  /* 0x000000fffffff290 */ /* 0x000fe4000fffe0ff */
[----:B------:R-:W-:Y:S05]  /*7ef0*/  @!P0 BRA `(.L_x_136) ;  /* 0x0000000000408947 */ /* 0x000fea0003800000 */
[----:B------:R-:W2:Y:S01]  /*7f00*/  LDCU.64 UR8, c[0x4][0x78] ;  /* 0x01000f00ff0877ac */ /* 0x000ea20008000a00 */
[----:B------:R-:W-:Y:S01]  /*7f10*/  MOV R3, 0x0 ;  /* 0x0000000000037802 */ /* 0x000fe20000000f00 */
[----:B------:R-:W-:Y:S02]  /*7f20*/  HFMA2 R12, -RZ, RZ, 0, 5.9604644775390625e-08 ;  /* 0x00000001ff0c7431 */ /* 0x000fe400000001ff */
[----:B------:R-:W-:Y:S02]  /*7f30*/  IMAD.MOV.U32 R8, RZ, RZ, 0x192 ;  /* 0x00000192ff087424 */ /* 0x000fe400078e00ff */
[----:B------:R-:W-:Y:S01]  /*7f40*/  IMAD.MOV.U32 R13, RZ, RZ, RZ ;  /* 0x000000ffff0d7224 */ /* 0x000fe200078e00ff */
[----:B------:R-:W5:Y:S01]  /*7f50*/  LDCU.64 UR6, c[0x4][0x80] ;  /* 0x01001000ff0677ac */ /* 0x000f620008000a00 */
[----:B------:R-:W1:Y:S01]  /*7f60*/  LDC.64 R2, c[0x4][R3] ;  /* 0x0100000003027b82 */ /* 0x000e620000000a00 */
[----:B------:R-:W3:Y:S01]  /*7f70*/  LDCU.64 UR4, c[0x4][0x18] ;  /* 0x01000300ff0477ac */ /* 0x000ee20008000a00 */
[----:B--2---:R-:W-:Y:S01]  /*7f80*/  MOV R5, UR9 ;  /* 0x0000000900057c02 */ /* 0x004fe20008000f00 */
[----:B------:R-:W-:Y:S01]  /*7f90*/  IMAD.U32 R4, RZ, RZ, UR8 ;  /* 0x00000008ff047e24 */ /* 0x000fe2000f8e00ff */
[----:B-----5:R-:W-:Y:S01]  /*7fa0*/  MOV R7, UR7 ;  /* 0x0000000700077c02 */ /* 0x020fe20008000f00 */
[----:B------:R-:W-:Y:S01]  /*7fb0*/  IMAD.U32 R6, RZ, RZ, UR6 ;  /* 0x00000006ff067e24 */ /* 0x000fe2000f8e00ff */
[----:B---3--:R-:W-:Y:S01]  /*7fc0*/  MOV R11, UR5 ;  /* 0x00000005000b7c02 */ /* 0x008fe20008000f00 */
[----:B------:R-:W-:Y:S02]  /*7fd0*/  IMAD.U32 R10, RZ, RZ, UR4 ;  /* 0x00000004ff0a7e24 */ /* 0x000fe4000f8e00ff */
[----:B------:R-:W-:Y:S07]  /*7fe0*/  LEPC R20, `(.L_x_136) ;  /* 0x000000001014794e */ /* 0x000fee0000000000 */
[----:B-1--4-:R-:W-:Y:S05]  /*7ff0*/  CALL.ABS.NOINC R2 ;  /* 0x0000000002007343 */ /* 0x012fea0003c00000 */
.L_x_136:
[-C--:B---3--:R-:W-:Y:S01]  /*8000*/  F2FP.F16.E4M3.UNPACK_B R42, R72.reuse ;  /* 0x00000048ff2a723e */ /* 0x088fe200020006ff */
        /* <DEDUP_REMOVED lines=13> */
[----:B------:R-:W-:Y:S01]  /*80e0*/  F2FP.F16.E4M3.UNPACK_B R54, R75 ;  /* 0x0000004bff36723e */ /* 0x000fe200020006ff */
[----:B------:R-:W2:Y:S01]  /*80f0*/  LDTM.x32 R4, tmem[UR4+0x20] ;  /* 0x00002004000479ee */ /* 0x000ea200082c0000 */
[----:B------:R-:W-:Y:S01]  /*8100*/  HADD2.F32 R46, -RZ, R46.H1_H1 ;  /* 0x3000002eff2e7230 */ /* 0x000fe20000004100 */
[----:B----4-:R-:W-:Y:S01]  /*8110*/  F2FP.F16.E4M3.UNPACK_B R58, R76 ;  /* 0x0000004cff3a723e */ /* 0x010fe200020006ff */
[--C-:B------:R-:W-:Y:S01]  /*8120*/  HADD2.F32 R49, -RZ, R50.reuse.H0_H0 ;  /* 0x20000032ff317230 */ /* 0x100fe20000004100 */
[----:B------:R-:W-:Y:S01]  /*8130*/  F2FP.F16.E4M3.UNPACK_B R62, R77 ;  /* 0x0000004dff3e723e */ /* 0x000fe200020006ff */
[----:B------:R-:W-:Y:S01]  /*8140*/  HADD2.F32 R50, -RZ, R50.H1_H1 ;  /* 0x30000032ff327230 */ /* 0x000fe20000004100 */
[----:B------:R-:W-:Y:S01]  /*8150*/  F2FP.F16.E4M3.UNPACK_B R66, R78 ;  /* 0x0000004eff42723e */ /* 0x000fe200020006ff */
[--C-:B------:R-:W-:Y:S01]  /*8160*/  HADD2.F32 R53, -RZ, R54.reuse.H0_H0 ;  /* 0x20000036ff357230 */ /* 0x100fe20000004100 */
[----:B------:R-:W-:Y:S01]  /*8170*/  F2FP.F16.E4M3.UNPACK_B R70, R79 ;  /* 0x0000004fff46723e */ /* 0x000fe200020006ff */
[----:B------:R-:W-:Y:S01]  /*8180*/  HADD2.F32 R54, -RZ, R54.H1_H1 ;  /* 0x30000036ff367230 */ /* 0x000fe20000004100 */
[----:B------:R-:W-:Y:S01]  /*8190*/  F2FP.F16.E4M3.UNPACK_B R56, R75.H1 ;  /* 0x0000004bff38723e */ /* 0x000fe200030006ff */
[--C-:B------:R-:W-:Y:S01]  /*81a0*/  HADD2.F32 R57, -RZ, R58.reuse.H0_H0 ;  /* 0x2000003aff397230 */ /* 0x100fe20000004100 */
[----:B------:R-:W-:Y:S01]  /*81b0*/  F2FP.F16.E4M3.UNPACK_B R60, R76.H1 ;  /* 0x0000004cff3c723e */ /* 0x000fe200030006ff */
[----:B------:R-:W-:Y:S01]  /*81c0*/  HADD2.F32 R58, -RZ, R58.H1_H1 ;  /* 0x3000003aff3a7230 */ /* 0x000fe20000004100 */
[----:B------:R-:W-:Y:S01]  /*81d0*/  F2FP.F16.E4M3.UNPACK_B R64, R77.H1 ;  /* 0x0000004dff40723e */ /* 0x000fe200030006ff */
[--C-:B------:R-:W-:Y:S01]  /*81e0*/  HADD2.F32 R61, -RZ, R62.reuse.H0_H0 ;  /* 0x2000003eff3d7230 */ /* 0x100fe20000004100 */
[----:B------:R-:W-:Y:S01]  /*81f0*/  F2FP.F16.E4M3.UNPACK_B R68, R78.H1 ;  /* 0x0000004eff44723e */ /* 0x000fe200030006ff */
[----:B------:R-:W-:Y:S01]  /*8200*/  HADD2.F32 R62, -RZ, R62.H1_H1 ;  /* 0x3000003eff3e7230 */ /* 0x000fe20000004100 */
[----:B------:R-:W-:Y:S01]  /*8210*/  ISETP.NE.AND P0, PT, R97, RZ, PT ;  /* 0x000000ff6100720c */ /* 0x000fe20003f05270 */
[--C-:B------:R-:W-:Y:S01]  /*8220*/  HADD2.F32 R65, -RZ, R66.reuse.H0_H0 ;  /* 0x20000042ff417230 */ /* 0x100fe20000004100 */
[----:B------:R-:W-:Y:S01]  /*8230*/  ISETP.NE.AND P6, PT, R102, RZ, PT ;  /* 0x000000ff6600720c */ /* 0x000fe20003fc5270 */
[----:B------:R-:W-:Y:S02]  /*8240*/  HADD2.F32 R66, -RZ, R66.H1_H1 ;  /* 0x30000042ff427230 */ /* 0x000fe40000004100 */
[--C-:B------:R-:W-:Y:S02]  /*8250*/  HADD2.F32 R69, -RZ, R70.reuse.H0_H0 ;  /* 0x20000046ff457230 */ /* 0x100fe40000004100 */
[C---:B--2---:R-:W-:Y:S01]  /*8260*/  FMUL R0, R38.reuse, R4 ;  /* 0x0000000426007220 */ /* 0x044fe20000400000 */
        /* <DEDUP_REMOVED lines=20> */
[--C-:B------:R-:W-:Y:S02]  /*83b0*/  HADD2.F32 R47, -RZ, R48.reuse.H0_H0 ;  /* 0x20000030ff2f7230 */ /* 0x100fe40000004100 */
[C---:B------:R-:W-:Y:S01]  /*83c0*/  FMUL R6, R38.reuse, R10 ;  /* 0x0000000a26067220 */ /* 0x040fe20000400000 */
[C---:B------:R-:W-:Y:S01]  /*83d0*/  FFMA R3, R41.reuse, R42, R3 ;  /* 0x0000002a29037223 */ /* 0x040fe20000000003 */
[----:B------:R-:W-:Y:S02]  /*83e0*/  HADD2.F32 R48, -RZ, R48.H1_H1 ;  /* 0x30000030ff307230 */ /* 0x000fe40000004100 */
[C---:B------:R-:W-:Y:S01]  /*83f0*/  FFMA R7, R41.reuse, R44, R7 ;  /* 0x0000002c29077223 */ /* 0x040fe20000000007 */
[C---:B------:R-:W-:Y:S01]  /*8400*/  FFMA R4, R41.reuse, R45, R4 ;  /* 0x0000002d29047223 */ /* 0x040fe20000000004 */
[C---:B------:R-:W-:Y:S01]  /*8410*/  FFMA R5, R41.reuse, R46, R5 ;  /* 0x0000002e29057223 */ /* 0x040fe20000000005 */
[----:B------:R-:W-:Y:S01]  /*8420*/  FFMA R6, R41, R47, R6 ;  /* 0x0000002f29067223 */ /* 0x000fe20000000006 */
[----:B------:R-:W-:Y:S01]  /*8430*/  FMUL R11, R38, R11 ;  /* 0x0000000b260b7220 */ /* 0x000fe20000400000 */
[----:B------:R-:W-:Y:S01]  /*8440*/  F2FP.F16.E4M3.UNPACK_B R40, R79.H1 ;  /* 0x0000004fff28723e */ /* 0x000fe200030006ff */
[--C-:B------:R-:W-:Y:S01]  /*8450*/  HADD2.F32 R51, -RZ, R52.reuse.H0_H0 ;  /* 0x20000034ff337230 */ /* 0x100fe20000004100 */
[----:B------:R-:W-:Y:S01]  /*8460*/  F2FP.SATFINITE.E4M3.F32.PACK_AB_MERGE_C R103, R7, R3, RZ ;  /* 0x000000030767723e */ /* 0x000fe200048070ff */
[C---:B------:R-:W-:Y:S01]  /*8470*/  FFMA R11, R41.reuse, R48, R11 ;  /* 0x00000030290b7223 */ /* 0x040fe2000000000b */
[C---:B------:R-:W-:Y:S01]  /*8480*/  FFMA R8, R41.reuse, R49, R8 ;  /* 0x0000003129087223 */ /* 0x040fe20000000008 */
[----:B------:R-:W-:Y:S01]  /*8490*/  FFMA R9, R41, R50, R9 ;  /* 0x0000003229097223 */ /* 0x000fe20000000009 */
[----:B-1----:R-:W-:Y:S01]  /*84a0*/  F2FP.SATFINITE.E4M3.F32.PACK_AB_MERGE_C R104, R2, R0, R103 ;  /* 0x000000000268723e */ /* 0x002fe20004807067 */
[----:B------:R-:W-:Y:S01]  /*84b0*/  HADD2.F32 R52, -RZ, R52.H1_H1 ;  /* 0x30000034ff347230 */ /* 0x000fe20000004100 */
[----:B------:R-:W-:Y:S01]  /*84c0*/  F2FP.SATFINITE.E4M3.F32.PACK_AB_MERGE_C R105, R11, R6, RZ ;  /* 0x000000060b69723e */ /* 0x000fe200048070ff */
[C---:B------:R-:W-:Y:S01]  /*84d0*/  FMUL R10, R38.reuse, R14 ;  /* 0x0000000e260a7220 */ /* 0x040fe20000400000 */
[C---:B------:R-:W-:Y:S01]  /*84e0*/  FMUL R15, R38.reuse, R15 ;  /* 0x0000000f260f7220 */ /* 0x040fe20000400000 */
[--C-:B------:R-:W-:Y:S01]  /*84f0*/  HADD2.F32 R55, -RZ, R56.reuse.H0_H0 ;  /* 0x20000038ff377230 */ /* 0x100fe20000004100 */
[----:B------:R-:W-:Y:S01]  /*8500*/  F2FP.SATFINITE.E4M3.F32.PACK_AB_MERGE_C R105, R5, R4, R105 ;  /* 0x000000040569723e */ /* 0x000fe20004807069 */
[C---:B------:R-:W-:Y:S01]  /*8510*/  FFMA R10, R41.reuse, R51, R10 ;  /* 0x00000033290a7223 */ /* 0x040fe2000000000a */
[C---:B------:R-:W-:Y:S01]  /*8520*/  FFMA R15, R41.reuse, R52, R15 ;  /* 0x00000034290f7223 */ /* 0x040fe2000000000f */
[C---:B------:R-:W-:Y:S01]  /*8530*/  FFMA R12, R41.reuse, R53, R12 ;  /* 0x00000035290c7223 */ /* 0x040fe2000000000c */
[C---:B------:R-:W-:Y:S01]  /*8540*/  FFMA R13, R41.reuse, R54, R13 ;  /* 0x00000036290d7223 */ /* 0x040fe2000000000d */
[----:B------:R-:W-:Y:S02]  /*8550*/  HADD2.F32 R56, -RZ, R56.H1_H1 ;  /* 0x30000038ff387230 */ /* 0x000fe40000004100 */
[C---:B------:R-:W-:Y:S01]  /*8560*/  FMUL R14, R38.reuse, R18 ;  /* 0x00000012260e7220 */ /* 0x040fe20000400000 */
[C---:B------:R-:W-:Y:S01]  /*8570*/  FMUL R19, R38.reuse, R19 ;  /* 0x0000001326137220 */ /* 0x040fe20000400000 */
[--C-:B------:R-:W-:Y:S02]  /*8580*/  HADD2.F32 R59, -RZ, R60.reuse.H0_H0 ;  /* 0x2000003cff3b7230 */ /* 0x100fe40000004100 */
[C---:B------:R-:W-:Y:S01]  /*8590*/  FMUL R18, R38.reuse, R22 ;  /* 0x0000001626127220 */ /* 0x040fe20000400000 */
[C---:B------:R-:W-:Y:S01]  /*85a0*/  FFMA R14, R41.reuse, R55, R14 ;  /* 0x00000037290e7223 */ /* 0x040fe2000000000e */
[----:B------:R-:W-:Y:S02]  /*85b0*/  HADD2.F32 R60, -RZ, R60.H1_H1 ;  /* 0x3000003cff3c7230 */ /* 0x000fe40000004100 */
        /* <DEDUP_REMOVED lines=27> */
[----:B------:R-:W-:Y:S01]  /*8770*/  FFMA R28, R41, R69, R28 ;  /* 0x00000045291c7223 */ /* 0x000fe2000000001c */
[----:B------:R-:W-:Y:S01]  /*8780*/  F2FP.SATFINITE.E4M3.F32.PACK_AB_MERGE_C R107, R19, R14, RZ ;  /* 0x0000000e136b723e */ /* 0x000fe200048070ff */
        /* <DEDUP_REMOVED lines=25> */
[----:B------:R-:W-:Y:S02]  /*8920*/  UIADD3 UR4, UP0, UPT, UR62, 0x680, URZ ;  /* 0x000006803e047890 */ /* 0x000fe4000ff1e0ff */
[----:B------:R-:W-:Y:S02]  /*8930*/  UIADD3 UR13, UPT, UPT, UR49, 0x20, URZ ;  /* 0x00000020310d7890 */ /* 0x000fe4000fffe0ff */
[----:B------:R-:W-:Y:S02]  /*8940*/  UIADD3 UR12, UPT, UPT, UR43, 0x5300, URZ ;  /* 0x000053002b0c7890 */ /* 0x000fe4000fffe0ff */
[----:B------:R-:W-:Y:S01]  /*8950*/  UIADD3.X UR5, UPT, UPT, URZ, UR63, URZ, UP0, !UPT ;  /* 0x0000003fff057290 */ /* 0x000fe200087fe4ff */
[----:B------:R-:W-:Y:S01]  /*8960*/  UMOV UR14, UR50 ;  /* 0x00000032000e7c82 */ /* 0x000fe20008000000 */
[----:B------:R-:W-:Y:S01]  /*8970*/  UMOV UR15, UR36 ;  /* 0x00000024000f7c82 */ /* 0x000fe20008000000 */
[----:B------:R-:W-:Y:S02]  /*8980*/  UIADD3 UR9, UPT, UPT, UR49, 0xa0, URZ ;  /* 0x000000a031097890 */ /* 0x000fe4000fffe0ff */
[----:B------:R-:W-:Y:S01]  /*8990*/  UIADD3 UR8, UPT, UPT, UR43, 0x5b00, URZ ;  /* 0x00005b002b087890 */ /* 0x000fe2000fffe0ff */
[----:B------:R-:W-:Y:S03]  /*89a0*/  UMOV UR10, UR50 ;  /* 0x00000032000a7c82 */ /* 0x000fe60008000000 */
[----:B------:R2:W-:Y:S01]  /*89b0*/  UTMASTG.3D [UR12], [UR4] ;  /* 0x0000000c040073b5 */ /* 0x0005e20008010000 */
[----:B------:R-:W-:Y:S04]  /*89c0*/  UMOV UR11, UR36 ;  /* 0x00000024000b7c82 */ /* 0x000fe80008000000 */
[----:B------:R2:W-:Y:S01]  /*89d0*/  UTMASTG.3D [UR8], [UR4] ;  /* 0x00000008040073b5 */ /* 0x0005e20008010000 */
[----:B------:R0:W-:Y:S01]  /*89e0*/  UTMACMDFLUSH ;  /* 0x00000000000079b7 */ /* 0x0001e20000000000 */
[----:B--2---:R-:W-:Y:S04]  /*89f0*/  DEPBAR.LE SB0, 0x1 ;  /* 0x000080400000791a */ /* 0x004fe80000000000 */
.L_x_138:
[----:B------:R-:W-:Y:S05]  /*8a00*/  BSYNC.RECONVERGENT B0 ;  /* 0x0000000000007941 */ /* 0x000fea0003800200 */
.L_x_137:
        /* <DEDUP_REMOVED lines=16> */
.L_x_142:
[----:B------:R-:W-:Y:S05]  /*8b10*/  BSYNC B0 ;  /* 0x0000000000007941 */ /* 0x000fea0003800000 */
.L_x_141:
        /* <DEDUP_REMOVED lines=17> */
.L_x_140:
[----:B------:R-:W-:Y:S05]  /*8c30*/  BSYNC B1 ;  /* 0x0000000000017941 */ /* 0x000fea0003800000 */
.L_x_139:
        /* <DEDUP_REMOVED lines=21> */
.L_x_144:
        /* <DEDUP_REMOVED lines=17> */
[----:B------:R-:W-:Y:S01]  /*8ea0*/  ISETP.NE.AND P6, PT, R102, RZ, PT ;  /* 0x000000ff6600720c */ /* 0x000fe20003fc5270 */
[--C-:B------:R-:W-:Y:S01]  /*8eb0*/  HADD2.F32 R49, -RZ, R50.reuse.H0_H0 ;  /* 0x20000032ff317230 */ /* 0x100fe20000004100 */
[----:B----4-:R-:W-:Y:S01]  /*8ec0*/  F2FP.F16.E4M3.UNPACK_B R58, R76 ;  /* 0x0000004cff3a723e */ /* 0x010fe200020006ff */
[----:B------:R-:W-:Y:S01]  /*8ed0*/  HADD2.F32 R50, -RZ, R50.H1_H1 ;  /* 0x30000032ff327230 */ /* 0x000fe20000004100 */
[----:B------:R-:W-:Y:S01]  /*8ee0*/  F2FP.F16.E4M3.UNPACK_B R62, R77 ;  /* 0x0000004dff3e723e */ /* 0x000fe200020006ff */
[--C-:B------:R-:W-:Y:S01]  /*8ef0*/  HADD2.F32 R53, -RZ, R54.reuse.H0_H0 ;  /* 0x20000036ff357230 */ /* 0x100fe20000004100 */
[----:B------:R-:W-:Y:S01]  /*8f00*/  F2FP.F16.E4M3.UNPACK_B R66, R78 ;  /* 0x0000004eff42723e */ /* 0x000fe200020006ff */
[----:B------:R-:W-:Y:S01]  /*8f10*/  HADD2.F32 R54, -RZ, R54.H1_H1 ;  /* 0x30000036ff367230 */ /* 0x000fe20000004100 */
[----:B------:R-:W-:Y:S01]  /*8f20*/  F2FP.F16.E4M3.UNPACK_B R70, R79 ;  /* 0x0000004fff46723e */ /* 0x000fe200020006ff */
[--C-:B------:R-:W-:Y:S01]  /*8f30*/  HADD2.F32 R57, -RZ, R58.reuse.H0_H0 ;  /* 0x2000003aff397230 */ /* 0x100fe20000004100 */
[----:B------:R-:W-:Y:S01]  /*8f40*/  F2FP.F16.E4M3.UNPACK_B R56, R75.H1 ;  /* 0x0000004bff38723e */ /* 0x000fe200030006ff */
[----:B------:R-:W-:Y:S01]  /*8f50*/  HADD2.F32 R58, -RZ, R58.H1_H1 ;  /* 0x3000003aff3a7230 */ /* 0x000fe20000004100 */
[----:B------:R-:W-:Y:S01]  /*8f60*/  F2FP.F16.E4M3.UNPACK_B R60, R76.H1 ;  /* 0x0000004cff3c723e */ /* 0x000fe200030006ff */
[--C-:B------:R-:W-:Y:S01]  /*8f70*/  HADD2.F32 R61, -RZ, R62.reuse.H0_H0 ;  /* 0x2000003eff3d7230 */ /* 0x100fe20000004100 */
[----:B------:R-:W-:Y:S01]  /*8f80*/  F2FP.F16.E4M3.UNPACK_B R64, R77.H1 ;  /* 0x0000004dff40723e */ /* 0x000fe200030006ff */
[----:B------:R-:W-:Y:S01]  /*8f90*/  HADD2.F32 R62, -RZ, R62.H1_H1 ;  /* 0x3000003eff3e7230 */ /* 0x000fe20000004100 */
[----:B------:R-:W-:Y:S01]  /*8fa0*/  F2FP.F16.E4M3.UNPACK_B R68, R78.H1 ;  /* 0x0000004eff44723e */ /* 0x000fe200030006ff */
        /* <DEDUP_REMOVED lines=112> */
[----:B------:R-:W-:Y:S02]  /*96b0*/  UIADD3 UR4, UPT, UPT, UR43, 0x4300, URZ ;  /* 0x000043002b047890 */ /* 0x000fe4000fffe0ff */
[----:B------:R-:W-:Y:S01]  /*96c0*/  UIADD3 UR9, UPT, UPT, UR49, 0x40, URZ ;  /* 0x0000004031097890 */ /* 0x000fe2000fffe0ff */
[----:B------:R-:W-:Y:S01]  /*96d0*/  UMOV UR10, UR50 ;  /* 0x00000032000a7c82 */ /* 0x000fe20008000000 */
[----:B------:R-:W-:Y:S02]  /*96e0*/  UMOV UR11, UR36 ;  /* 0x00000024000b7c82 */ /* 0x000fe40008000000 */
[----:B------:R-:W-:Y:S01]  /*96f0*/  MOV R96, UR4 ;  /* 0x0000000400607c02 */ /* 0x000fe20008000f00 */
[----:B------:R-:W-:Y:S02]  /*9700*/  UIADD3 UR4, UP0, UPT, UR62, 0x680, URZ ;  /* 0x000006803e047890 */ /* 0x000fe4000ff1e0ff */
[----:B------:R-:W-:Y:S01]  /*9710*/  UIADD3 UR13, UPT, UPT, UR49, 0xc0, URZ ;  /* 0x000000c0310d7890 */ /* 0x000fe2000fffe0ff */
[----:B------:R-:W-:Y:S01]  /*9720*/  R2UR UR8, R96 ;  /* 0x00000000600872ca */ /* 0x000fe200000e0000 */
[----:B------:R-:W-:Y:S02]  /*9730*/  UIADD3.X UR5, UPT, UPT, URZ, UR63, URZ, UP0, !UPT ;  /* 0x0000003fff057290 */ /* 0x000fe400087fe4ff */
[----:B------:R-:W-:Y:S01]  /*9740*/  UIADD3 UR12, UPT, UPT, UR43, 0x4b00, URZ ;  /* 0x00004b002b0c7890 */ /* 0x000fe2000fffe0ff */
[----:B------:R-:W-:Y:S01]  /*9750*/  UMOV UR14, UR50 ;  /* 0x00000032000e7c82 */ /* 0x000fe20008000000 */
[----:B------:R-:W-:Y:S08]  /*9760*/  UMOV UR15, UR36 ;  /* 0x00000024000f7c82 */ /* 0x000ff00008000000 */
[----:B------:R2:W-:Y:S01]  /*9770*/  UTMASTG.3D [UR8], [UR4] ;  /* 0x00000008040073b5 */ /* 0x0005e20008010000 */
[----:B------:R2:W-:Y:S01]  /*9780*/  UTMASTG.3D [UR12], [UR4] ;  /* 0x0000000c040073b5 */ /* 0x0005e20008010000 */
[----:B------:R0:W-:Y:S01]  /*9790*/  UTMACMDFLUSH ;  /* 0x00000000000079b7 */ /* 0x0001e20000000000 */
[----:B--2---:R-:W-:Y:S04]  /*97a0*/  DEPBAR.LE SB0, 0x1 ;  /* 0x000080400000791a */ /* 0x004fe80000000000 */
.L_x_146:
[----:B------:R-:W-:Y:S05]  /*97b0*/  BSYNC.RECONVERGENT B0 ;  /* 0x0000000000007941 */ /* 0x000fea0003800200 */
.L_x_145:
        /* <DEDUP_REMOVED lines=16> */
.L_x_150:
[----:B------:R-:W-:Y:S05]  /*98c0*/  BSYNC B0 ;  /* 0x0000000000007941 */ /* 0x000fea0003800000 */
.L_x_149:
        /* <DEDUP_REMOVED lines=17> */
.L_x_148:
[----:B------:R-:W-:Y:S05]  /*99e0*/  BSYNC B1 ;  /* 0x0000000000017941 */ /* 0x000fea0003800000 */
.L_x_147:
        /* <DEDUP_REMOVED lines=21> */
.L_x_152:
[----:B------:R-:W-:Y:S01]  /*9b40*/  ISETP.NE.AND P0, PT, R97, RZ, PT ;  /* 0x000000ff6100720c */ /* 0x000fe20003f05270 */
[----:B------:R-:W-:Y:S05]  /*9b50*/  WARPSYNC.ALL ;  /* 0x0000000000007948 */ /* 0x000fea0003800000 */
[----:B------:R-:W-:Y:S01]  /*9b60*/  R2UR UR4, R39 ;  /* 0x00000000270472ca */ /* 0x000fe200000e0000 */
[----:B------:R-:W-:Y:S01]  /*9b70*/  BSSY.RECONVERGENT B0, `(.L_x_153) ;  /* 0x000009f000007945 */ /* 0x000fe20003800200 */
[-C--:B---3--:R-:W-:Y:S02]  /*9b80*/  F2FP.F16.E4M3.UNPACK_B R42, R72.reuse ;  /* 0x00000048ff2a723e */ /* 0x088fe400020006ff */
[----:B------:R-:W-:Y:S02]  /*9b90*/  F2FP.F16.E4M3.UNPACK_B R72, R72.H1 ;  /* 0x00000048ff48723e */ /* 0x000fe400030006ff */
[-C--:B------:R-:W-:Y:S01]  /*9ba0*/  F2FP.F16.E4M3.UNPACK_B R46, R73.reuse ;  /* 0x00000049ff2e723e */ /* 0x080fe200020006ff */
[--C-:B------:R-:W-:Y:S01]  /*9bb0*/  HADD2.F32 R40, -RZ, R42.reuse.H0_H0 ;  /* 0x2000002aff287230 */ /* 0x100fe20000004100 */
[----:B------:R-:W-:Y:S01]  /*9bc0*/  F2FP.F16.E4M3.UNPACK_B R73, R73.H1 ;  /* 0x00000049ff49723e */ /* 0x000fe200030006ff */
[----:B------:R-:W-:Y:S01]  /*9bd0*/  HADD2.F32 R42, -RZ, R42.H1_H1 ;  /* 0x3000002aff2a7230 */ /* 0x000fe20000004100 */
[-C--:B------:R-:W-:Y:S01]  /*9be0*/  F2FP.F16.E4M3.UNPACK_B R50, R74.reuse ;  /* 0x0000004aff32723e */ /* 0x080fe200020006ff */
[----:B------:R-:W-:Y:S01]  /*9bf0*/  HADD2.F32 R43, -RZ, R72.H0_H0 ;  /* 0x20000048ff2b7230 */ /* 0x000fe20000004100 */
[----:B------:R-:W-:Y:S01]  /*9c00*/  F2FP.F16.E4M3.UNPACK_B R74, R74.H1 ;  /* 0x0000004aff4a723e */ /* 0x000fe200030006ff */
[----:B------:R-:W2:Y:S01]  /*9c10*/  LDTM.x32 R4, tmem[UR4+0x60] ;  /* 0x00006004000479ee */ /* 0x000ea200082c0000 */
[----:B------:R-:W-:Y:S01]  /*9c20*/  NOP ;  /* 0x0000000000007918 */ /* 0x000fe20000000000 */
[----:B------:R-:W-:Y:S01]  /*9c30*/  IADD3 R90, PT, PT, R90, 0x190, RZ ;  /* 0x000001905a5a7810 */ /* 0x000fe20007ffe0ff */
[--C-:B------:R-:W-:Y:S01]  /*9c40*/  HADD2.F32 R45, -RZ, R46.reuse.H0_H0 ;  /* 0x2000002eff2d7230 */ /* 0x100fe20000004100 */
[----:B------:R-:W-:Y:S01]  /*9c50*/  F2FP.F16.E4M3.UNPACK_B R54, R75 ;  /* 0x0000004bff36723e */ /* 0x000fe200020006ff */
[----:B------:R-:W-:Y:S01]  /*9c60*/  HADD2.F32 R46, -RZ, R46.H1_H1 ;  /* 0x3000002eff2e7230 */ /* 0x000fe20000004100 */
[----:B------:R-:W-:Y:S01]  /*9c70*/  LOP3.LUT R90, R90, 0xfefffff8, RZ, 0xc0, !PT ;  /* 0xfefffff85a5a7812 */ /* 0x000fe200078ec0ff */
[--C-:B------:R-:W-:Y:S01]  /*9c80*/  HADD2.F32 R49, -RZ, R50.reuse.H0_H0 ;  /* 0x20000032ff317230 */ /* 0x100fe20000004100 */
[----:B----4-:R-:W-:Y:S01]  /*9c90*/  F2FP.F16.E4M3.UNPACK_B R58, R76 ;  /* 0x0000004cff3a723e */ /* 0x010fe200020006ff */
[----:B------:R-:W-:Y:S01]  /*9ca0*/  HADD2.F32 R50, -RZ, R50.H1_H1 ;  /* 0x30000032ff327230 */ /* 0x000fe20000004100 */
[----:B--2---:R2:W-:Y:S01]  /*9cb0*/  SYNCS.ARRIVE.TRANS64.RED.A1T0 RZ, [R90+URZ], RZ ;  /* 0x000000ff5aff79a7 */ /* 0x0045e200081004ff */
[--C-:B------:R-:W-:Y:S01]  /*9cc0*/  HADD2.F32 R53, -RZ, R54.reuse.H0_H0 ;  /* 0x20000036ff357230 */ /* 0x100fe20000004100 */
[-C--:B------:R-:W-:Y:S01]  /*9cd0*/  F2FP.F16.E4M3.UNPACK_B R62, R77.reuse ;  /* 0x0000004dff3e723e */ /* 0x080fe200020006ff */
[----:B------:R-:W-:Y:S01]  /*9ce0*/  HADD2.F32 R54, -RZ, R54.H1_H1 ;  /* 0x30000036ff367230 */ /* 0x000fe20000004100 */
[----:B------:R-:W-:Y:S01]  /*9cf0*/  F2FP.F16.E4M3.UNPACK_B R77, R77.H1 ;  /* 0x0000004dff4d723e */ /* 0x000fe200030006ff */
        /* <DEDUP_REMOVED lines=8> */
[----:B------:R-:W-:Y:S02]  /*9d80*/  HADD2.F32 R64, -RZ, R77.H1_H1 ;  /* 0x3000004dff407230 */ /* 0x000fe40000004100 */
[C---:B------:R-:W-:Y:S01]  /*9d90*/  FMUL R4, R38.reuse, R4 ;  /* 0x0000000426047220 */ /* 0x040fe20000400000 */
        /* <DEDUP_REMOVED lines=13> */
[--C-:B------:R-:W-:Y:S02]  /*9e70*/  HADD2.F32 R65, -RZ, R66.reuse.H0_H0 ;  /* 0x20000042ff417230 */ /* 0x100fe40000004100 */
[C---:B------:R-:W-:Y:S01]  /*9e80*/  FMUL R24, R38.reuse, R28 ;  /* 0x0000001c26187220 */ /* 0x040fe20000400000 */
[----:B------:R-:W-:Y:S02]  /*9e90*/  HADD2.F32 R66, -RZ, R66.H1_H1 ;  /* 0x30000042ff427230 */ /* 0x000fe40000004100 */
[C---:B------:R-:W-:Y:S01]  /*9ea0*/  FMUL R25, R38.reuse, R29 ;  /* 0x0000001d26197220 */ /* 0x040fe20000400000 */
[--C-:B------:R-:W-:Y:S02]  /*9eb0*/  HADD2.F32 R69, -RZ, R70.reuse.H0_H0 ;  /* 0x20000046ff457230 */ /* 0x100fe40000004100 */
[C---:B------:R-:W-:Y:S01]  /*9ec0*/  FMUL R28, R38.reuse, R32 ;  /* 0x00000020261c7220 */ /* 0x040fe20000400000 */
[----:B------:R-:W-:Y:S02]  /*9ed0*/  HADD2.F32 R70, -RZ, R70.H1_H1 ;  /* 0x30000046ff467230 */ /* 0x000fe40000004100 */
[C---:B------:R-:W-:Y:S01]  /*9ee0*/  FMUL R29, R38.reuse, R33 ;  /* 0x00000021261d7220 */ /* 0x040fe20000400000 */
        /* <DEDUP_REMOVED lines=11> */
[C---:B------:R-:W-:Y:S01]  /*9fa0*/  FMUL R11, R38.reuse, R11 ;  /* 0x0000000b260b7220 */ /* 0x040fe20000400000 */
[----:B------:R-:W-:Y:S01]  /*9fb0*/  F2FP.F16.E4M3.UNPACK_B R78, R78.H1 ;  /* 0x0000004eff4e723e */ /* 0x000fe200030006ff */
[--C-:B------:R-:W-:Y:S01]  /*9fc0*/  HADD2.F32 R51, -RZ, R74.reuse.H0_H0 ;  /* 0x2000004aff337230 */ /* 0x100fe20000004100 */
[----:B------:R-:W-:Y:S01]  /*9fd0*/  F2FP.SATFINITE.E4M3.F32.PACK_AB_MERGE_C R100, R7, R6, RZ ;  /* 0x000000060764723e */ /* 0x000fe200048070ff */
[C---:B------:R-:W-:Y:S01]  /*9fe0*/  FFMA R11, R41.reuse, R48, R11 ;  /* 0x00000030290b7223 */ /* 0x040fe2000000000b */
[C---:B------:R-:W-:Y:S01]  /*9ff0*/  FFMA R12, R41.reuse, R49, R12 ;  /* 0x00000031290c7223 */ /* 0x040fe2000000000c */
[----:B------:R-:W-:Y:S01]  /*a000*/  FFMA R13, R41, R50, R13 ;  /* 0x00000032290d7223 */ /* 0x000fe2000000000d */
[----:B------:R-:W-:Y:S01]  /*a010*/  F2FP.SATFINITE.E4M3.F32.PACK_AB_MERGE_C R100, R5, R4, R100 ;  /* 0x000000040564723e */ /* 0x000fe20004807064 */
        /* <DEDUP_REMOVED lines=21> */
[----:B------:R-:W-:Y:S02]  /*a170*/  HADD2.F32 R62, -RZ, R77.H0_H0 ;  /* 0x2000004dff3e7230 */ /* 0x000fe40000004100 */
[C---:B------:R-:W-:Y:S01]  /*a180*/  FFMA R22, R41.reuse, R59, R22 ;  /* 0x0000003b29167223 */ /* 0x040fe20000000016 */
[C---:B------:R-:W-:Y:S01]  /*a190*/  FMUL R3, R38.reuse, R26 ;  /* 0x0000001a26037220 */ /* 0x040fe20000400000 */
[C---:B------:R-:W-:Y:S01]  /*a1a0*/  FFMA R23, R41.reuse, R60, R23 ;  /* 0x0000003c29177223 */ /* 0x040fe20000000017 */
[C---:B------:R-:W-:Y:S01]  /*a1b0*/  FMUL R27, R38.reuse, R27 ;  /* 0x0000001b261b7220 */ /* 0x040fe20000400000 */
[C---:B------:R-:W-:Y:S01]  /*a1c0*/  FFMA R0, R41.reuse, R61, R0 ;  /* 0x0000003d29007223 */ /* 0x040fe20000000000 */
[----:B------:R-:W-:Y:S01]  /*a1d0*/  F2FP.F16.E4M3.UNPACK_B R79, R79.H1 ;  /* 0x0000004fff4f723e */ /* 0x000fe200030006ff */
        /* <DEDUP_REMOVED lines=23> */
[----:B-1----:R-:W-:Y:S02]  /*a350*/  F2FP.SATFINITE.E4M3.F32.PACK_AB_MERGE_C R104, R23, R22, RZ ;  /* 0x000000161768723e */ /* 0x002fe400048070ff */
        /* <DEDUP_REMOVED lines=8> */
[----:B------:R-:W-:Y:S03]  /*a3e0*/  IADD3 R36, PT, PT, R36, 0x1, RZ ;  /* 0x0000000124247810 */ /* 0x000fe60007ffe0ff */
[----:B------:R2:W-:Y:S01]  /*a3f0*/  STS.128 [R99+0x5300], R104 ;  /* 0x0053006863007388 */ /* 0x0005e20000000c00 */
[----:B------:R-:W-:Y:S01]  /*a400*/  @!PT LDS RZ, [RZ] ;  /* 0x00000000fffff984 */ /* 0x000fe20000000800 */
[----:B------:R-:W-:Y:S01]  /*a410*/  @!PT LDS RZ, [RZ] ;  /* 0x00000000fffff984 */ /* 0x000fe20000000800 */
[----:B------:R-:W-:Y:S01]  /*a420*/  @!PT LDS RZ, [RZ] ;  /* 0x00000000fffff984 */ /* 0x000fe20000000800 */
[----:B------:R-:W-:Y:S01]  /*a430*/  @!PT LDS RZ, [RZ] ;  /* 0x00000000fffff984 */ /* 0x000fe20000000800 */
[----:B------:R1:W-:Y:S07]  /*a440*/  MEMBAR.ALL.CTA ;  /* 0x0000000000007992 */ /* 0x0003ee0000008000 */
[----:B-1----:R-:W1:Y:S02]  /*a450*/  FENCE.VIEW.ASYNC.S ;  /* 0x00000000000073c6 */ /* 0x002e640000000000 */
[----:B-1----:R-:W-:Y:S06]  /*a460*/  BAR.SYNC.DEFER_BLOCKING 0x1, 0x80 ;  /* 0x0042000000007b1d */ /* 0x002fec0000010000 */
        /* <DEDUP_REMOVED lines=14> */
[----:B-1----:R-:W-:Y:S04]  /*a550*/  DEPBAR.LE SB0, 0x1 ;  /* 0x000080400000791a */ /* 0x002fe80000000000 */
.L_x_154:
[----:B------:R-:W-:Y:S05]  /*a560*/  BSYNC.RECONVERGENT B0 ;  /* 0x0000000000007941 */ /* 0x000fea0003800200 */
.L_x_153:
[----:B------:R-:W-:Y:S01]  /*a570*/  R2UR UR4, R88 ;  /* 0x00000000580472ca */ /* 0x000fe200000e0000 */
[----:B------:R-:W-:Y:S01]  /*a580*/  BAR.SYNC.DEFER_BLOCKING 0x1, 0x80 ;  /* 0x0042000000007b1d */ /* 0x000fe20000010000 */
[----:B------:R-:W-:Y:S01]  /*a590*/  ISETP.NE.AND P0, PT, R91, 0x2, PT ;  /* 0x000000025b00780c */ /* 0x000fe20003f05270 */
[----:B------:R-:W-:Y:S01]  /*a5a0*/  UISETP.NE.AND UP0, UPT, UR44, URZ, UPT ;  /* 0x000000ff2c00728c */ /* 0x000fe2000bf05270 */
[----:B------:R-:W-:Y:S01]  /*a5b0*/  ISETP.NE.AND P1, PT, R36, 0x4, PT ;  /* 0x000000042400780c */ /* 0x000fe20003f25270 */
[----:B------:R-:W-:Y:S01]  /*a5c0*/  UIADD3 UR32, UPT, UPT, UR37, UR59, URZ ;  /* 0x0000003b25207290 */ /* 0x000fe2000fffe0ff */
[----:B------:R-:W-:Y:S02]  /*a5d0*/  SEL R3, RZ, 0x1, P0 ;  /* 0x00000001ff037807 */ /* 0x000fe40000000000 */
[----:B------:R-:W-:Y:S02]  /*a5e0*/  SEL R0, RZ, 0x1, P1 ;  /* 0x00000001ff007807 */ /* 0x000fe40000800000 */
[----:B------:R-:W-:Y:S02]  /*a5f0*/  LOP3.LUT R94, R94, R3, RZ, 0x3c, !PT ;  /* 0x000000035e5e7212 */ /* 0x000fe400078e3cff */
[----:B------:R-:W-:Y:S01]  /*a600*/  LOP3.LUT R95, R95, R0, RZ, 0x3c, !PT ;  /* 0x000000005f5f7212 */ /* 0x000fe200078e3cff */
[----:B------:R-:W-:Y:S01]  /*a610*/  UIADD3 UR20, UPT, UPT, UR38, UR4, URZ ;  /* 0x0000000426147290 */ /* 0x000fe2000fffe0ff */
[----:B------:R-:W-:Y:S02]  /*a620*/  SEL R91, R91, RZ, P0 ;  /* 0x000000ff5b5b7207 */ /* 0x000fe40000000000 */
[----:B------:R-:W-:Y:S01]  /*a630*/  SEL R36, R36, RZ, P1 ;  /* 0x000000ff24247207 */ /* 0x000fe20000800000 */
[----:B------:R-:W-:Y:S01]  /*a640*/  UMOV UR36, UR58 ;  /* 0x0000003a00247c82 */ /* 0x000fe20008000000 */
[----:B------:R-:W-:Y:S07]  /*a650*/  BRA.U UP0, `(.L_x_155) ;  /* 0xffffffb900ac7547 */ /* 0x000fee000b83ffff */
[----:B------:R-:W-:Y:S05]  /*a660*/  EXIT ;  /* 0x000000000000794d */ /* 0x000fea0003800000 */
.L_x_25:
[----:B-1----:R1:W2:Y:S02]  /*a670*/  SYNCS.PHASECHK.TRANS64.TRYWAIT P0, [R0+URZ+0x1c0], R3 ;  /* 0x0001c003000075a7 */ /* 0x0022a400080011ff */
[----:B--2---:R-:W-:Y:S05]  /*a680*/  @!P0 NANOSLEEP.SYNCS 0x989680 ;  /* 0x009896800000895d */ /* 0x004fea0003900000 */
[----:B------:R-:W2:Y:S02]  /*a690*/  @!P0 SYNCS.PHASECHK.TRANS64 P0, [R0+URZ+0x1c0], R3 ;  /* 0x0001c003000085a7 */ /* 0x000ea400080010ff */
[----:B--2---:R-:W-:Y:S05]  /*a6a0*/  @!P0 BRA `(.L_x_25) ;  /* 0xfffffffc00f08947 */ /* 0x004fea000383ffff */
[----:B------:R-:W-:Y:S05]  /*a6b0*/  BRA `(.L_x_156) ;  /* 0xffffff7400487947 */ /* 0x000fea000383ffff */
.L_x_28:
[----:B-1----:R-:W-:-:S07]  /*a6c0*/  MOV R0, UR33 ;  /* 0x0000002100007c02 */ /* 0x002fce0008000f00 */
.L_x_157:
[----:B-1----:R1:W2:Y:S02]  /*a6d0*/  SYNCS.PHASECHK.TRANS64.TRYWAIT P0, [R0+URZ+0x80], R3 ;  /* 0x00008003000075a7 */ /* 0x0022a400080011ff */
[----:B--2---:R-:W-:Y:S05]  /*a6e0*/  @!P0 NANOSLEEP.SYNCS 0x989680 ;  /* 0x009896800000895d */ /* 0x004fea0003900000 */
[----:B------:R-:W2:Y:S02]  /*a6f0*/  @!P0 SYNCS.PHASECHK.TRANS64 P0, [R0+URZ+0x80], R3 ;  /* 0x00008003000085a7 */ /* 0x000ea400080010ff */
[----:B--2---:R-:W-:Y:S05]  /*a700*/  @!P0 BRA `(.L_x_157) ;  /* 0xfffffffc00f08947 */ /* 0x004fea000383ffff */
[----:B------:R-:W-:Y:S05]  /*a710*/  BRA `(.L_x_27) ;  /* 0xffffff7400987947 */ /* 0x000fea000383ffff */
.L_x_35:
[----:B-1----:R-:W-:-:S07]  /*a720*/  MOV R0, UR17 ;  /* 0x0000001100007c02 */ /* 0x002fce0008000f00 */
.L_x_158:
[----:B-1----:R1:W2:Y:S02]  /*a730*/  SYNCS.PHASECHK.TRANS64.TRYWAIT P0, [R0+URZ+0x80], R3 ;  /* 0x00008003000075a7 */ /* 0x0022a400080011ff */
[----:B--2---:R-:W-:Y:S05]  /*a740*/  @!P0 NANOSLEEP.SYNCS 0x989680 ;  /* 0x009896800000895d */ /* 0x004fea0003900000 */
[----:B------:R-:W2:Y:S02]  /*a750*/  @!P0 SYNCS.PHASECHK.TRANS64 P0, [R0+URZ+0x80], R3 ;  /* 0x00008003000085a7 */ /* 0x000ea400080010ff */
[----:B--2---:R-:W-:Y:S05]  /*a760*/  @!P0 BRA `(.L_x_158) ;  /* 0xfffffffc00f08947 */ /* 0x004fea000383ffff */
[----:B------:R-:W-:Y:S05]  /*a770*/  BRA `(.L_x_34) ;  /* 0xffffff7800587947 */ /* 0x000fea000383ffff */
.L_x_40:
[----:B-1----:R1:W2:Y:S02]  /*a780*/  SYNCS.PHASECHK.TRANS64.TRYWAIT P0, [R3+URZ+0x150], R0 ;  /* 0x00015000030075a7 */ /* 0x0022a400080011ff */
[----:B--2---:R-:W-:Y:S05]  /*a790*/  @!P0 NANOSLEEP.SYNCS 0x989680 ;  /* 0x009896800000895d */ /* 0x004fea0003900000 */
[----:B------:R-:W2:Y:S02]  /*a7a0*/  @!P0 SYNCS.PHASECHK.TRANS64 P0, [R3+URZ+0x150], R0 ;  /* 0x00015000030085a7 */ /* 0x000ea400080010ff */
[----:B--2---:R-:W-:Y:S05]  /*a7b0*/  @!P0 BRA `(.L_x_40) ;  /* 0xfffffffc00f08947 */ /* 0x004fea000383ffff */
[----:B------:R-:W-:Y:S05]  /*a7c0*/  BRA `(.L_x_159) ;  /* 0xffffff7800fc7947 */ /* 0x000fea000383ffff */
.L_x_44:
[----:B-1----:R-:W-:-:S07]  /*a7d0*/  MOV R0, UR4 ;  /* 0x0000000400007c02 */ /* 0x002fce0008000f00 */
.L_x_160:
[----:B-1----:R1:W2:Y:S02]  /*a7e0*/  SYNCS.PHASECHK.TRANS64.TRYWAIT P0, [R0+URZ], R3 ;  /* 0x00000003000075a7 */ /* 0x0022a400080011ff */
[----:B--2---:R-:W-:Y:S05]  /*a7f0*/  @!P0 NANOSLEEP.SYNCS 0x989680 ;  /* 0x009896800000895d */ /* 0x004fea0003900000 */
[----:B------:R-:W2:Y:S02]  /*a800*/  @!P0 SYNCS.PHASECHK.TRANS64 P0, [R0+URZ], R3 ;  /* 0x00000003000085a7 */ /* 0x000ea400080010ff */
[----:B--2---:R-:W-:Y:S05]  /*a810*/  @!P0 BRA `(.L_x_160) ;  /* 0xfffffffc00f08947 */ /* 0x004fea000383ffff */
[----:B------:R-:W-:Y:S05]  /*a820*/  BRA `(.L_x_161) ;  /* 0xffffff8000a47947 */ /* 0x000fea000383ffff */
.L_x_45:
[----:B------:R-:W-:-:S07]  /*a830*/  MOV R0, UR5 ;  /* 0x0000000500007c02 */ /* 0x000fce0008000f00 */
.L_x_162:
[----:B-1----:R1:W2:Y:S02]  /*a840*/  SYNCS.PHASECHK.TRANS64.TRYWAIT P0, [R0+URZ], R3 ;  /* 0x00000003000075a7 */ /* 0x0022a400080011ff */
[----:B--2---:R-:W-:Y:S05]  /*a850*/  @!P0 NANOSLEEP.SYNCS 0x989680 ;  /* 0x009896800000895d */ /* 0x004fea0003900000 */
[----:B------:R-:W2:Y:S02]  /*a860*/  @!P0 SYNCS.PHASECHK.TRANS64 P0, [R0+URZ], R3 ;  /* 0x00000003000085a7 */ /* 0x000ea400080010ff */
[----:B--2---:R-:W-:Y:S05]  /*a870*/  @!P0 BRA `(.L_x_162) ;  /* 0xfffffffc00f08947 */ /* 0x004fea000383ffff */
[----:B------:R-:W-:Y:S05]  /*a880*/  BRA `(.L_x_163) ;  /* 0xffffff8000b07947 */ /* 0x000fea000383ffff */
.L_x_46:
[----:B------:R-:W-:-:S07]  /*a890*/  MOV R0, UR5 ;  /* 0x0000000500007c02 */ /* 0x000fce0008000f00 */
.L_x_164:
[----:B-1----:R1:W2:Y:S02]  /*a8a0*/  SYNCS.PHASECHK.TRANS64.TRYWAIT P0, [R0+URZ], R3 ;  /* 0x00000003000075a7 */ /* 0x0022a400080011ff */
[----:B--2---:R-:W-:Y:S05]  /*a8b0*/  @!P0 NANOSLEEP.SYNCS 0x989680 ;  /* 0x009896800000895d */ /* 0x004fea0003900000 */
[----:B------:R-:W2:Y:S02]  /*a8c0*/  @!P0 SYNCS.PHASECHK.TRANS64 P0, [R0+URZ], R3 ;  /* 0x00000003000085a7 */ /* 0x000ea400080010ff */
[----:B--2---:R-:W-:Y:S05]  /*a8d0*/  @!P0 BRA `(.L_x_164) ;  /* 0xfffffffc00f08947 */ /* 0x004fea000383ffff */
[----:B------:R-:W-:Y:S05]  /*a8e0*/  BRA `(.L_x_165) ;  /* 0xffffff8000bc7947 */ /* 0x000fea000383ffff */
.L_x_47:
[----:B------:R-:W-:-:S07]  /*a8f0*/  MOV R0, UR5 ;  /* 0x0000000500007c02 */ /* 0x000fce0008000f00 */
.L_x_166:
[----:B-1----:R1:W2:Y:S02]  /*a900*/  SYNCS.PHASECHK.TRANS64.TRYWAIT P0, [R0+URZ], R3 ;  /* 0x00000003000075a7 */ /* 0x0022a400080011ff */
[----:B--2---:R-:W-:Y:S05]  /*a910*/  @!P0 NANOSLEEP.SYNCS 0x989680 ;  /* 0x009896800000895d */ /* 0x004fea0003900000 */
[----:B------:R-:W2:Y:S02]  /*a920*/  @!P0 SYNCS.PHASECHK.TRANS64 P0, [R0+URZ], R3 ;  /* 0x00000003000085a7 */ /* 0x000ea400080010ff */
[----:B--2---:R-:W-:Y:S05]  /*a930*/  @!P0 BRA `(.L_x_166) ;  /* 0xfffffffc00f08947 */ /* 0x004fea000383ffff */
[----:B------:R-:W-:Y:S05]  /*a940*/  BRA `(.L_x_167) ;  /* 0xffffff8000c87947 */ /* 0x000fea000383ffff */
.L_x_48:
[----:B------:R-:W-:-:S07]  /*a950*/  MOV R0, UR5 ;  /* 0x0000000500007c02 */ /* 0x000fce0008000f00 */
.L_x_168:
[----:B-1----:R1:W2:Y:S02]  /*a960*/  SYNCS.PHASECHK.TRANS64.TRYWAIT P0, [R0+URZ], R3 ;  /* 0x00000003000075a7 */ /* 0x0022a400080011ff */
[----:B--2---:R-:W-:Y:S05]  /*a970*/  @!P0 NANOSLEEP.SYNCS 0x989680 ;  /* 0x009896800000895d */ /* 0x004fea0003900000 */
[----:B------:R-:W2:Y:S02]  /*a980*/  @!P0 SYNCS.PHASECHK.TRANS64 P0, [R0+URZ], R3 ;  /* 0x00000003000085a7 */ /* 0x000ea400080010ff */
[----:B--2---:R-:W-:Y:S05]  /*a990*/  @!P0 BRA `(.L_x_168) ;  /* 0xfffffffc00f08947 */ /* 0x004fea000383ffff */
[----:B------:R-:W-:Y:S05]  /*a9a0*/  BRA `(.L_x_169) ;  /* 0xffffff8000d47947 */ /* 0x000fea000383ffff */
.L_x_49:
[----:B------:R-:W-:-:S07]  /*a9b0*/  MOV R0, UR5 ;  /* 0x0000000500007c02 */ /* 0x000fce0008000f00 */
.L_x_170:
[----:B-1----:R1:W2:Y:S02]  /*a9c0*/  SYNCS.PHASECHK.TRANS64.TRYWAIT P0, [R0+URZ], R3 ;  /* 0x00000003000075a7 */ /* 0x0022a400080011ff */
[----:B--2---:R-:W-:Y:S05]  /*a9d0*/  @!P0 NANOSLEEP.SYNCS 0x989680 ;  /* 0x009896800000895d */ /* 0x004fea0003900000 */
[----:B------:R-:W2:Y:S02]  /*a9e0*/  @!P0 SYNCS.PHASECHK.TRANS64 P0, [R0+URZ], R3 ;  /* 0x00000003000085a7 */ /* 0x000ea400080010ff */
[----:B--2---:R-:W-:Y:S05]  /*a9f0*/  @!P0 BRA `(.L_x_170) ;  /* 0xfffffffc00f08947 */ /* 0x004fea000383ffff */
[----:B------:R-:W-:Y:S05]  /*aa00*/  BRA `(.L_x_171) ;  /* 0xffffff8000e07947 */ /* 0x000fea000383ffff */
.L_x_50:
[----:B------:R-:W-:-:S07]  /*aa10*/  MOV R0, UR5 ;  /* 0x0000000500007c02 */ /* 0x000fce0008000f00 */
.L_x_172:
[----:B-1----:R1:W2:Y:S02]  /*aa20*/  SYNCS.PHASECHK.TRANS64.TRYWAIT P0, [R0+URZ], R3 ;  /* 0x00000003000075a7 */ /* 0x0022a400080011ff */
[----:B--2---:R-:W-:Y:S05]  /*aa30*/  @!P0 NANOSLEEP.SYNCS 0x989680 ;  /* 0x009896800000895d */ /* 0x004fea0003900000 */
[----:B------:R-:W2:Y:S02]  /*aa40*/  @!P0 SYNCS.PHASECHK.TRANS64 P0, [R0+URZ], R3 ;  /* 0x00000003000085a7 */ /* 0x000ea400080010ff */
[----:B--2---:R-:W-:Y:S05]  /*aa50*/  @!P0 BRA `(.L_x_172) ;  /* 0xfffffffc00f08947 */ /* 0x004fea000383ffff */
[----:B------:R-:W-:Y:S05]  /*aa60*/  BRA `(.L_x_173) ;  /* 0xffffff8000ec7947 */ /* 0x000fea000383ffff */
.L_x_51:
[----:B------:R-:W-:-:S07]  /*aa70*/  MOV R0, UR5 ;  /* 0x0000000500007c02 */ /* 0x000fce0008000f00 */
.L_x_174:
[----:B-1----:R1:W2:Y:S02]  /*aa80*/  SYNCS.PHASECHK.TRANS64.TRYWAIT P0, [R0+URZ], R3 ;  /* 0x00000003000075a7 */ /* 0x0022a400080011ff */
[----:B--2---:R-:W-:Y:S05]  /*aa90*/  @!P0 NANOSLEEP.SYNCS 0x989680 ;  /* 0x009896800000895d */ /* 0x004fea0003900000 */
[----:B------:R-:W2:Y:S02]  /*aaa0*/  @!P0 SYNCS.PHASECHK.TRANS64 P0, [R0+URZ], R3 ;  /* 0x00000003000085a7 */ /* 0x000ea400080010ff */
[----:B--2---:R-:W-:Y:S05]  /*aab0*/  @!P0 BRA `(.L_x_174) ;  /* 0xfffffffc00f08947 */ /* 0x004fea000383ffff */
[----:B------:R-:W-:Y:S05]  /*aac0*/  BRA `(.L_x_175) ;  /* 0xffffff8000f87947 */ /* 0x000fea000383ffff */
.L_x_52:
[----:B------:R-:W-:-:S07]  /*aad0*/  MOV R0, UR5 ;  /* 0x0000000500007c02 */ /* 0x000fce0008000f00 */
.L_x_176:
[----:B-1----:R1:W2:Y:S02]  /*aae0*/  SYNCS.PHASECHK.TRANS64.TRYWAIT P0, [R0+URZ], R3 ;  /* 0x00000003000075a7 */ /* 0x0022a400080011ff */
[----:B--2---:R-:W-:Y:S05]  /*aaf0*/  @!P0 NANOSLEEP.SYNCS 0x989680 ;  /* 0x009896800000895d */ /* 0x004fea0003900000 */
[----:B------:R-:W2:Y:S02]  /*ab00*/  @!P0 SYNCS.PHASECHK.TRANS64 P0, [R0+URZ], R3 ;  /* 0x00000003000085a7 */ /* 0x000ea400080010ff */
[----:B--2---:R-:W-:Y:S05]  /*ab10*/  @!P0 BRA `(.L_x_176) ;  /* 0xfffffffc00f08947 */ /* 0x004fea000383ffff */
[----:B------:R-:W-:Y:S05]  /*ab20*/  BRA `(.L_x_177) ;  /* 0xffffff8400047947 */ /* 0x000fea000383ffff */
.L_x_53:
[----:B------:R-:W-:-:S07]  /*ab30*/  MOV R0, UR5 ;  /* 0x0000000500007c02 */ /* 0x000fce0008000f00 */
.L_x_178:
[----:B-1----:R1:W2:Y:S02]  /*ab40*/  SYNCS.PHASECHK.TRANS64.TRYWAIT P0, [R0+URZ], R3 ;  /* 0x00000003000075a7 */ /* 0x0022a400080011ff */
[----:B--2---:R-:W-:Y:S05]  /*ab50*/  @!P0 NANOSLEEP.SYNCS 0x989680 ;  /* 0x009896800000895d */ /* 0x004fea0003900000 */
[----:B------:R-:W2:Y:S02]  /*ab60*/  @!P0 SYNCS.PHASECHK.TRANS64 P0, [R0+URZ], R3 ;  /* 0x00000003000085a7 */ /* 0x000ea400080010ff */
[----:B--2---:R-:W-:Y:S05]  /*ab70*/  @!P0 BRA `(.L_x_178) ;  /* 0xfffffffc00f08947 */ /* 0x004fea000383ffff */
[----:B------:R-:W-:Y:S05]  /*ab80*/  BRA `(.L_x_179) ;  /* 0xffffff8400107947 */ /* 0x000fea000383ffff */
.L_x_54:
[----:B------:R-:W-:-:S07]  /*ab90*/  MOV R0, UR5 ;  /* 0x0000000500007c02 */ /* 0x000fce0008000f00 */
.L_x_180:
[----:B-1----:R1:W2:Y:S02]  /*aba0*/  SYNCS.PHASECHK.TRANS64.TRYWAIT P0, [R0+URZ], R3 ;  /* 0x00000003000075a7 */ /* 0x0022a400080011ff */
[----:B--2---:R-:W-:Y:S05]  /*abb0*/  @!P0 NANOSLEEP.SYNCS 0x989680 ;  /* 0x009896800000895d */ /* 0x004fea0003900000 */
[----:B------:R-:W2:Y:S02]  /*abc0*/  @!P0 SYNCS.PHASECHK.TRANS64 P0, [R0+URZ], R3 ;  /* 0x00000003000085a7 */ /* 0x000ea400080010ff */
[----:B--2---:R-:W-:Y:S05]  /*abd0*/  @!P0 BRA `(.L_x_180) ;  /* 0xfffffffc00f08947 */ /* 0x004fea000383ffff */
[----:B------:R-:W-:Y:S05]  /*abe0*/  BRA `(.L_x_181) ;  /* 0xffffff84001c7947 */ /* 0x000fea000383ffff */
.L_x_55:
[----:B------:R-:W-:-:S07]  /*abf0*/  MOV R0, UR5 ;  /* 0x0000000500007c02 */ /* 0x000fce0008000f00 */
.L_x_182:
[----:B-1----:R1:W2:Y:S02]  /*ac00*/  SYNCS.PHASECHK.TRANS64.TRYWAIT P0, [R0+URZ], R3 ;  /* 0x00000003000075a7 */ /* 0x0022a400080011ff */
[----:B--2---:R-:W-:Y:S05]  /*ac10*/  @!P0 NANOSLEEP.SYNCS 0x989680 ;  /* 0x009896800000895d */ /* 0x004fea0003900000 */
[----:B------:R-:W2:Y:S02]  /*ac20*/  @!P0 SYNCS.PHASECHK.TRANS64 P0, [R0+URZ], R3 ;  /* 0x00000003000085a7 */ /* 0x000ea400080010ff */
[----:B--2---:R-:W-:Y:S05]  /*ac30*/  @!P0 BRA `(.L_x_182) ;  /* 0xfffffffc00f08947 */ /* 0x004fea000383ffff */
[----:B------:R-:W-:Y:S05]  /*ac40*/  BRA `(.L_x_183) ;  /* 0xffffff8400287947 */ /* 0x000fea000383ffff */
.L_x_56:
[----:B------:R-:W-:-:S07]  /*ac50*/  MOV R0, UR5 ;  /* 0x0000000500007c02 */ /* 0x000fce0008000f00 */
.L_x_184:
[----:B-1----:R1:W2:Y:S02]  /*ac60*/  SYNCS.PHASECHK.TRANS64.TRYWAIT P0, [R0+URZ], R3 ;  /* 0x00000003000075a7 */ /* 0x0022a400080011ff */
[----:B--2---:R-:W-:Y:S05]  /*ac70*/  @!P0 NANOSLEEP.SYNCS 0x989680 ;  /* 0x009896800000895d */ /* 0x004fea0003900000 */
[----:B------:R-:W2:Y:S02]  /*ac80*/  @!P0 SYNCS.PHASECHK.TRANS64 P0, [R0+URZ], R3 ;  /* 0x00000003000085a7 */ /* 0x000ea400080010ff */
[----:B--2---:R-:W-:Y:S05]  /*ac90*/  @!P0 BRA `(.L_x_184) ;  /* 0xfffffffc00f08947 */ /* 0x004fea000383ffff */
[----:B------:R-:W-:Y:S05]  /*aca0*/  BRA `(.L_x_185) ;  /* 0xffffff8400347947 */ /* 0x000fea000383ffff */
.L_x_57:
[----:B------:R-:W-:-:S07]  /*acb0*/  MOV R0, UR5 ;  /* 0x0000000500007c02 */ /* 0x000fce0008000f00 */
.L_x_186:
[----:B-1----:R1:W2:Y:S02]  /*acc0*/  SYNCS.PHASECHK.TRANS64.TRYWAIT P0, [R0+URZ], R3 ;  /* 0x00000003000075a7 */ /* 0x0022a400080011ff */
[----:B--2---:R-:W-:Y:S05]  /*acd0*/  @!P0 NANOSLEEP.SYNCS 0x989680 ;  /* 0x009896800000895d */ /* 0x004fea0003900000 */
[----:B------:R-:W2:Y:S02]  /*ace0*/  @!P0 SYNCS.PHASECHK.TRANS64 P0, [R0+URZ], R3 ;  /* 0x00000003000085a7 */ /* 0x000ea400080010ff */
[----:B--2---:R-:W-:Y:S05]  /*acf0*/  @!P0 BRA `(.L_x_186) ;  /* 0xfffffffc00f08947 */ /* 0x004fea000383ffff */
[----:B------:R-:W-:Y:S05]  /*ad00*/  BRA `(.L_x_187) ;  /* 0xffffff8400407947 */ /* 0x000fea000383ffff */
.L_x_58:
[----:B------:R-:W-:-:S07]  /*ad10*/  MOV R0, UR5 ;  /* 0x0000000500007c02 */ /* 0x000fce0008000f00 */
.L_x_188:
[----:B-1----:R1:W2:Y:S02]  /*ad20*/  SYNCS.PHASECHK.TRANS64.TRYWAIT P0, [R0+URZ], R3 ;  /* 0x00000003000075a7 */ /* 0x0022a400080011ff */
[----:B--2---:R-:W-:Y:S05]  /*ad30*/  @!P0 NANOSLEEP.SYNCS 0x989680 ;  /* 0x009896800000895d */ /* 0x004fea0003900000 */
[----:B------:R-:W2:Y:S02]  /*ad40*/  @!P0 SYNCS.PHASECHK.TRANS64 P0, [R0+URZ], R3 ;  /* 0x00000003000085a7 */ /* 0x000ea400080010ff */
[----:B--2---:R-:W-:Y:S05]  /*ad50*/  @!P0 BRA `(.L_x_188) ;  /* 0xfffffffc00f08947 */ /* 0x004fea000383ffff */
[----:B------:R-:W-:Y:S05]  /*ad60*/  BRA `(.L_x_189) ;  /* 0xffffff84004c7947 */ /* 0x000fea000383ffff */
.L_x_61:
[----:B-1----:R1:W2:Y:S02]  /*ad70*/  SYNCS.PHASECHK.TRANS64.TRYWAIT P0, [R2+URZ+0x1b0], R5 ;  /* 0x0001b005020075a7 */ /* 0x0022a400080011ff */
[----:B--2---:R-:W-:Y:S05]  /*ad80*/  @!P0 NANOSLEEP.SYNCS 0x989680 ;  /* 0x009896800000895d */ /* 0x004fea0003900000 */
[----:B------:R-:W2:Y:S02]  /*ad90*/  @!P0 SYNCS.PHASECHK.TRANS64 P0, [R2+URZ+0x1b0], R5 ;  /* 0x0001b005020085a7 */ /* 0x000ea400080010ff */
[----:B--2---:R-:W-:Y:S05]  /*ada0*/  @!P0 BRA `(.L_x_61) ;  /* 0xfffffffc00f08947 */ /* 0x004fea000383ffff */
[----:B------:R-:W-:Y:S05]  /*adb0*/  BRA `(.L_x_190) ;  /* 0xffffff8400a87947 */ /* 0x000fea000383ffff */
.L_x_62:
[----:B------:R-:W-:-:S07]  /*adc0*/  MOV R2, UR4 ;  /* 0x0000000400027c02 */ /* 0x000fce0008000f00 */
.L_x_191:
[----:B-1----:R1:W2:Y:S02]  /*add0*/  SYNCS.PHASECHK.TRANS64.TRYWAIT P0, [R2+URZ+0x160], R5 ;  /* 0x00016005020075a7 */ /* 0x0022a400080011ff */
[----:B--2---:R-:W-:Y:S05]  /*ade0*/  @!P0 NANOSLEEP.SYNCS 0x989680 ;  /* 0x009896800000895d */ /* 0x004fea0003900000 */
[----:B------:R-:W2:Y:S02]  /*adf0*/  @!P0 SYNCS.PHASECHK.TRANS64 P0, [R2+URZ+0x160], R5 ;  /* 0x00016005020085a7 */ /* 0x000ea400080010ff */
[----:B--2---:R-:W-:Y:S05]  /*ae00*/  @!P0 BRA `(.L_x_191) ;  /* 0xfffffffc00f08947 */ /* 0x004fea000383ffff */
[----:B------:R-:W-:Y:S05]  /*ae10*/  BRA `(.L_x_192) ;  /* 0xffffff8400b87947 */ /* 0x000fea000383ffff */
.L_x_63:
[----:B-1----:R1:W2:Y:S02]  /*ae20*/  SYNCS.PHASECHK.TRANS64.TRYWAIT P1, [R2+URZ+0x150], R5 ;  /* 0x00015005020075a7 */ /* 0x0022a400080211ff */
[----:B--2---:R-:W-:Y:S05]  /*ae30*/  @!P1 NANOSLEEP.SYNCS 0x989680 ;  /* 0x009896800000995d */ /* 0x004fea0003900000 */
[----:B------:R-:W2:Y:S02]  /*ae40*/  @!P1 SYNCS.PHASECHK.TRANS64 P1, [R2+URZ+0x150], R5 ;  /* 0x00015005020095a7 */ /* 0x000ea400080210ff */
[----:B--2---:R-:W-:Y:S05]  /*ae50*/  @!P1 BRA `(.L_x_63) ;  /* 0xfffffffc00f09947 */ /* 0x004fea000383ffff */
[----:B------:R-:W-:Y:S05]  /*ae60*/  BRA `(.L_x_193) ;  /* 0xffffff8400e87947 */ /* 0x000fea000383ffff */
.L_x_66:
[----:B------:R-:W-:-:S07]  /*ae70*/  MOV R0, UR4 ;  /* 0x0000000400007c02 */ /* 0x000fce0008000f00 */
.L_x_194:
[----:B-1----:R1:W2:Y:S02]  /*ae80*/  SYNCS.PHASECHK.TRANS64.TRYWAIT P0, [R0+URZ+0x160], R3 ;  /* 0x00016003000075a7 */ /* 0x0022a400080011ff */
[----:B--2---:R-:W-:Y:S05]  /*ae90*/  @!P0 NANOSLEEP.SYNCS 0x989680 ;  /* 0x009896800000895d */ /* 0x004fea0003900000 */
[----:B------:R-:W2:Y:S02]  /*aea0*/  @!P0 SYNCS.PHASECHK.TRANS64 P0, [R0+URZ+0x160], R3 ;  /* 0x00016003000085a7 */ /* 0x000ea400080010ff */
[----:B--2---:R-:W-:Y:S05]  /*aeb0*/  @!P0 BRA `(.L_x_194) ;  /* 0xfffffffc00f08947 */ /* 0x004fea000383ffff */
[----:B------:R-:W-:Y:S05]  /*aec0*/  BRA `(.L_x_65) ;  /* 0xffffff88003c7947 */ /* 0x000fea000383ffff */
.L_x_75:
[----:B-1----:R-:W-:-:S04]  /*aed0*/  MOV R0, UR5 ;  /* 0x0000000500007c02 */ /* 0x002fc80008000f00 */
[----:B------:R1:W2:Y:S03]  /*aee0*/  SYNCS.PHASECHK.TRANS64.TRYWAIT P0, [R0+URZ+0x8], R7 ;  /* 0x00000807000075a7 */ /* 0x0002a600080011ff */
[----:B--2---:R-:W-:Y:S05]  /*aef0*/  @!P0 NANOSLEEP.SYNCS 0x989680 ;  /* 0x009896800000895d */ /* 0x004fea0003900000 */
[----:B------:R-:W2:Y:S02]  /*af00*/  @!P0 SYNCS.PHASECHK.TRANS64 P0, [R0+URZ+0x8], R7 ;  /* 0x00000807000085a7 */ /* 0x000ea400080010ff */
[----:B--2---:R-:W-:Y:S05]  /*af10*/  @!P0 BRA `(.L_x_75) ;  /* 0xfffffffc00ec8947 */ /* 0x004fea000383ffff */
[----:B------:R-:W-:Y:S05]  /*af20*/  BRA `(.L_x_74) ;  /* 0xffffff8800f07947 */ /* 0x000fea000383ffff */
.L_x_77:
[----:B------:R-:W-:Y:S01]  /*af30*/  BSSY B0, `(.L_x_195) ;  /* 0x0000006000007945 */ /* 0x000fe20003800000 */
[----:B------:R-:W-:-:S07]  /*af40*/  MOV R15, 0xffffffff ;  /* 0xffffffff000f7802 */ /* 0x000fce0000000f00 */
[----:B-1---5:R-:W-:Y:S05]  /*af50*/  WARPSYNC.COLLECTIVE R15, `(.L_x_196) ;  /* 0x000000000f0c7348 */ /* 0x022fea0003c00000 */
[----:B------:R-:W-:Y:S02]  /*af60*/  ELECT P6, UR79, PT ;  /* 0x00000000004f782f */ /* 0x000fe400038c0000 */
[----:B------:R-:W-:Y:S01]  /*af70*/  MOV R14, UR79 ;  /* 0x0000004f000e7c02 */ /* 0x000fe20008000f00 */
[----:B-1---5:R-:W-:Y:S10]  /*af80*/  ENDCOLLECTIVE ;  /* 0x000000000000791b */ /* 0x022ff40003800000 */
.L_x_196:
[----:B------:R-:W-:Y:S05]  /*af90*/  BSYNC B0 ;  /* 0x0000000000007941 */ /* 0x000fea0003800000 */
.L_x_195:
[----:B------:R-:W-:Y:S05]  /*afa0*/  BRA `(.L_x_197) ;  /* 0xffffff8c00207947 */ /* 0x000fea000383ffff */
.L_x_79:
[----:B-1----:R-:W-:-:S04]  /*afb0*/  MOV R0, UR5 ;  /* 0x0000000500007c02 */ /* 0x002fc80008000f00 */
[----:B------:R1:W2:Y:S03]  /*afc0*/  SYNCS.PHASECHK.TRANS64.TRYWAIT P0, [R0+URZ+0x8], R5 ;  /* 0x00000805000075a7 */ /* 0x0002a600080011ff */
[----:B--2---:R-:W-:Y:S05]  /*afd0*/  @!P0 NANOSLEEP.SYNCS 0x989680 ;  /* 0x009896800000895d */ /* 0x004fea0003900000 */
[----:B------:R-:W2:Y:S02]  /*afe0*/  @!P0 SYNCS.PHASECHK.TRANS64 P0, [R0+URZ+0x8], R5 ;  /* 0x00000805000085a7 */ /* 0x000ea400080010ff */
[----:B--2---:R-:W-:Y:S05]  /*aff0*/  @!P0 BRA `(.L_x_79) ;  /* 0xfffffffc00ec8947 */ /* 0x004fea000383ffff */
[----:B------:R-:W-:Y:S05]  /*b000*/  BRA `(.L_x_78) ;  /* 0xffffff8c00247947 */ /* 0x000fea000383ffff */
.L_x_80:
[----:B-1----:R1:W2:Y:S02]  /*b010*/  SYNCS.PHASECHK.TRANS64.TRYWAIT P0, [R0+URZ+0x150], R5 ;  /* 0x00015005000075a7 */ /* 0x0022a400080011ff */
[----:B--2---:R-:W-:Y:S05]  /*b020*/  @!P0 NANOSLEEP.SYNCS 0x989680 ;  /* 0x009896800000895d */ /* 0x004fea0003900000 */
[----:B------:R-:W2:Y:S02]  /*b030*/  @!P0 SYNCS.PHASECHK.TRANS64 P0, [R0+URZ+0x150], R5 ;  /* 0x00015005000085a7 */ /* 0x000ea400080010ff */
[----:B--2---:R-:W-:Y:S05]  /*b040*/  @!P0 BRA `(.L_x_80) ;  /* 0xfffffffc00f08947 */ /* 0x004fea000383ffff */
[----:B------:R-:W-:Y:S05]  /*b050*/  BRA `(.L_x_198) ;  /* 0xffffff9000007947 */ /* 0x000fea000383ffff */
.L_x_82:
[----:B------:R-:W-:-:S07]  /*b060*/  MOV R0, UR23 ;  /* 0x0000001700007c02 */ /* 0x000fce0008000f00 */
.L_x_199:
[----:B-1----:R1:W2:Y:S02]  /*b070*/  SYNCS.PHASECHK.TRANS64.TRYWAIT P0, [R0+URZ+0x190], R5 ;  /* 0x00019005000075a7 */ /* 0x0022a400080011ff */
[----:B--2---:R-:W-:Y:S05]  /*b080*/  @!P0 NANOSLEEP.SYNCS 0x989680 ;  /* 0x009896800000895d */ /* 0x004fea0003900000 */
[----:B------:R-:W2:Y:S02]  /*b090*/  @!P0 SYNCS.PHASECHK.TRANS64 P0, [R0+URZ+0x190], R5 ;  /* 0x00019005000085a7 */ /* 0x000ea400080010ff */
[----:B--2---:R-:W-:Y:S05]  /*b0a0*/  @!P0 BRA `(.L_x_199) ;  /* 0xfffffffc00f08947 */ /* 0x004fea000383ffff */
[----:B------:R-:W-:Y:S05]  /*b0b0*/  BRA `(.L_x_200) ;  /* 0xffffff90004c7947 */ /* 0x000fea000383ffff */
.L_x_85:
[----:B------:R-:W-:Y:S07]  /*b0c0*/  MOV R0, UR5 ;  /* 0x0000000500007c02 */ /* 0x000fee0008000f00 */
.L_x_201:
[----:B-1----:R1:W2:Y:S02]  /*b0d0*/  SYNCS.PHASECHK.TRANS64.TRYWAIT P0, [R0+URZ], R5 ;  /* 0x00000005000075a7 */ /* 0x0022a400080011ff */
[----:B--2---:R-:W-:Y:S05]  /*b0e0*/  @!P0 NANOSLEEP.SYNCS 0x989680 ;  /* 0x009896800000895d */ /* 0x004fea0003900000 */
[----:B------:R-:W2:Y:S02]  /*b0f0*/  @!P0 SYNCS.PHASECHK.TRANS64 P0, [R0+URZ], R5 ;  /* 0x00000005000085a7 */ /* 0x000ea400080010ff */
[----:B--2---:R-:W-:Y:S05]  /*b100*/  @!P0 BRA `(.L_x_201) ;  /* 0xfffffffc00f08947 */ /* 0x004fea000383ffff */
[----:B------:R-:W-:Y:S05]  /*b110*/  BRA `(.L_x_84) ;  /* 0xffffff9000607947 */ /* 0x000fea000383ffff */
.L_x_89:
[----:B-1----:R-:W-:-:S07]  /*b120*/  MOV R0, UR4 ;  /* 0x0000000400007c02 */ /* 0x002fce0008000f00 */
.L_x_202:
[----:B-1----:R1:W2:Y:S02]  /*b130*/  SYNCS.PHASECHK.TRANS64.TRYWAIT P0, [R0+URZ], R3 ;  /* 0x00000003000075a7 */ /* 0x0022a400080011ff */
[----:B--2---:R-:W-:Y:S05]  /*b140*/  @!P0 NANOSLEEP.SYNCS 0x989680 ;  /* 0x009896800000895d */ /* 0x004fea0003900000 */
[----:B------:R-:W2:Y:S02]  /*b150*/  @!P0 SYNCS.PHASECHK.TRANS64 P0, [R0+URZ], R3 ;  /* 0x00000003000085a7 */ /* 0x000ea400080010ff */
[----:B--2---:R-:W-:Y:S05]  /*b160*/  @!P0 BRA `(.L_x_202) ;  /* 0xfffffffc00f08947 */ /* 0x004fea000383ffff */
[----:B------:R-:W-:Y:S05]  /*b170*/  BRA `(.L_x_203) ;  /* 0xffffff94002c7947 */ /* 0x000fea000383ffff */
.L_x_90:
[----:B------:R-:W-:-:S07]  /*b180*/  MOV R0, UR5 ;  /* 0x0000000500007c02 */ /* 0x000fce0008000f00 */
.L_x_204:
[----:B-1----:R1:W2:Y:S02]  /*b190*/  SYNCS.PHASECHK.TRANS64.TRYWAIT P0, [R0+URZ], R3 ;  /* 0x00000003000075a7 */ /* 0x0022a400080011ff */
[----:B--2---:R-:W-:Y:S05]  /*b1a0*/  @!P0 NANOSLEEP.SYNCS 0x989680 ;  /* 0x009896800000895d */ /* 0x004fea0003900000 */
[----:B------:R-:W2:Y:S02]  /*b1b0*/  @!P0 SYNCS.PHASECHK.TRANS64 P0, [R0+URZ], R3 ;  /* 0x00000003000085a7 */ /* 0x000ea400080010ff */
[----:B--2---:R-:W-:Y:S05]  /*b1c0*/  @!P0 BRA `(.L_x_204) ;  /* 0xfffffffc00f08947 */ /* 0x004fea000383ffff */
[----:B------:R-:W-:Y:S05]  /*b1d0*/  BRA `(.L_x_205) ;  /* 0xffffff9400387947 */ /* 0x000fea000383ffff */
.L_x_91:
[----:B------:R-:W-:-:S07]  /*b1e0*/  MOV R0, UR5 ;  /* 0x0000000500007c02 */ /* 0x000fce0008000f00 */
.L_x_206:
[----:B-1----:R1:W2:Y:S02]  /*b1f0*/  SYNCS.PHASECHK.TRANS64.TRYWAIT P0, [R0+URZ], R3 ;  /* 0x00000003000075a7 */ /* 0x0022a400080011ff */
[----:B--2---:R-:W-:Y:S05]  /*b200*/  @!P0 NANOSLEEP.SYNCS 0x989680 ;  /* 0x009896800000895d */ /* 0x004fea0003900000 */
[----:B------:R-:W2:Y:S02]  /*b210*/  @!P0 SYNCS.PHASECHK.TRANS64 P0, [R0+URZ], R3 ;  /* 0x00000003000085a7 */ /* 0x000ea400080010ff */
[----:B--2---:R-:W-:Y:S05]  /*b220*/  @!P0 BRA `(.L_x_206) ;  /* 0xfffffffc00f08947 */ /* 0x004fea000383ffff */
[----:B------:R-:W-:Y:S05]  /*b230*/  BRA `(.L_x_207) ;  /* 0xffffff9400447947 */ /* 0x000fea000383ffff */
.L_x_94:
[----:B------:R-:W-:-:S07]  /*b240*/  MOV R0, UR17 ;  /* 0x0000001100007c02 */ /* 0x000fce0008000f00 */
.L_x_208:
[----:B-1----:R1:W2:Y:S02]  /*b250*/  SYNCS.PHASECHK.TRANS64.TRYWAIT P1, [R0+URZ+0x1d0], R3 ;  /* 0x0001d003000075a7 */ /* 0x0022a400080211ff */
[----:B--2---:R-:W-:Y:S05]  /*b260*/  @!P1 NANOSLEEP.SYNCS 0x989680 ;  /* 0x009896800000995d */ /* 0x004fea0003900000 */
[----:B------:R-:W2:Y:S02]  /*b270*/  @!P1 SYNCS.PHASECHK.TRANS64 P1, [R0+URZ+0x1d0], R3 ;  /* 0x0001d003000095a7 */ /* 0x000ea400080210ff */
[----:B--2---:R-:W-:Y:S05]  /*b280*/  @!P1 BRA `(.L_x_208) ;  /* 0xfffffffc00f09947 */ /* 0x004fea000383ffff */
[----:B------:R-:W-:Y:S05]  /*b290*/  BRA `(.L_x_209) ;  /* 0xffffff9400907947 */ /* 0x000fea000383ffff */
.L_x_99:
[----:B--2---:R2:W3:Y:S02]  /*b2a0*/  SYNCS.PHASECHK.TRANS64.TRYWAIT P0, [R12+URZ+0x150], R9 ;  /* 0x000150090c0075a7 */ /* 0x0044e400080011ff */
[----:B---3--:R-:W-:Y:S05]  /*b2b0*/  @!P0 NANOSLEEP.SYNCS 0x989680 ;  /* 0x009896800000895d */ /* 0x008fea0003900000 */
[----:B------:R-:W3:Y:S02]  /*b2c0*/  @!P0 SYNCS.PHASECHK.TRANS64 P0, [R12+URZ+0x150], R9 ;  /* 0x000150090c0085a7 */ /* 0x000ee400080010ff */
[----:B---3--:R-:W-:Y:S05]  /*b2d0*/  @!P0 BRA `(.L_x_99) ;  /* 0xfffffffc00f08947 */ /* 0x008fea000383ffff */
[----:B------:R-:W-:Y:S05]  /*b2e0*/  BRA `(.L_x_210) ;  /* 0xffffff9800c47947 */ /* 0x000fea000383ffff */
.L_x_102:
[----:B------:R-:W-:Y:S07]  /*b2f0*/  MOV R0, UR21 ;  /* 0x0000001500007c02 */ /* 0x000fee0008000f00 */
.L_x_211:
[----:B--2---:R2:W3:Y:S02]  /*b300*/  SYNCS.PHASECHK.TRANS64.TRYWAIT P2, [R0+URZ+0x148], R11 ;  /* 0x0001480b000075a7 */ /* 0x0044e400080411ff */
[----:B---3--:R-:W-:Y:S05]  /*b310*/  @!P2 NANOSLEEP.SYNCS 0x989680 ;  /* 0x009896800000a95d */ /* 0x008fea0003900000 */
[----:B------:R-:W3:Y:S02]  /*b320*/  @!P2 SYNCS.PHASECHK.TRANS64 P2, [R0+URZ+0x148], R11 ;  /* 0x0001480b0000a5a7 */ /* 0x000ee400080410ff */
[----:B---3--:R-:W-:Y:S05]  /*b330*/  @!P2 BRA `(.L_x_211) ;  /* 0xfffffffc00f0a947 */ /* 0x008fea000383ffff */
[----:B------:R-:W-:Y:S05]  /*b340*/  BRA `(.L_x_101) ;  /* 0xffffffa0002c7947 */ /* 0x000fea000383ffff */
.L_x_105:
[----:B--2---:R-:W-:Y:S07]  /*b350*/  MOV R0, UR21 ;  /* 0x0000001500007c02 */ /* 0x004fee0008000f00 */
.L_x_212:
[----:B--2---:R2:W3:Y:S02]  /*b360*/  SYNCS.PHASECHK.TRANS64.TRYWAIT P0, [R0+URZ+0x120], R9 ;  /* 0x00012009000075a7 */ /* 0x0044e400080011ff */
[----:B---3--:R-:W-:Y:S05]  /*b370*/  @!P0 NANOSLEEP.SYNCS 0x989680 ;  /* 0x009896800000895d */ /* 0x008fea0003900000 */
[----:B------:R-:W3:Y:S02]  /*b380*/  @!P0 SYNCS.PHASECHK.TRANS64 P0, [R0+URZ+0x120], R9 ;  /* 0x00012009000085a7 */ /* 0x000ee400080010ff */
[----:B---3--:R-:W-:Y:S05]  /*b390*/  @!P0 BRA `(.L_x_212) ;  /* 0xfffffffc00f08947 */ /* 0x008fea000383ffff */
[----:B------:R-:W-:Y:S05]  /*b3a0*/  BRA `(.L_x_213) ;  /* 0xffffffa000887947 */ /* 0x000fea000383ffff */
.L_x_106:
[----:B------:R-:W-:Y:S07]  /*b3b0*/  MOV R0, UR21 ;  /* 0x0000001500007c02 */ /* 0x000fee0008000f00 */
.L_x_214:
[----:B--2---:R2:W3:Y:S02]  /*b3c0*/  SYNCS.PHASECHK.TRANS64.TRYWAIT P0, [R0+URZ+0x128], R9 ;  /* 0x00012809000075a7 */ /* 0x0044e400080011ff */
[----:B---3--:R-:W-:Y:S05]  /*b3d0*/  @!P0 NANOSLEEP.SYNCS 0x989680 ;  /* 0x009896800000895d */ /* 0x008fea0003900000 */
[----:B------:R-:W3:Y:S02]  /*b3e0*/  @!P0 SYNCS.PHASECHK.TRANS64 P0, [R0+URZ+0x128], R9 ;  /* 0x00012809000085a7 */ /* 0x000ee400080010ff */
[----:B---3--:R-:W-:Y:S05]  /*b3f0*/  @!P0 BRA `(.L_x_214) ;  /* 0xfffffffc00f08947 */ /* 0x008fea000383ffff */
[----:B------:R-:W-:Y:S05]  /*b400*/  BRA `(.L_x_215) ;  /* 0xffffffa000e07947 */ /* 0x000fea000383ffff */
.L_x_107:
[----:B------:R-:W-:Y:S07]  /*b410*/  MOV R0, UR21 ;  /* 0x0000001500007c02 */ /* 0x000fee0008000f00 */
.L_x_216:
[----:B--2---:R2:W3:Y:S02]  /*b420*/  SYNCS.PHASECHK.TRANS64.TRYWAIT P0, [R0+URZ+0x130], R9 ;  /* 0x00013009000075a7 */ /* 0x0044e400080011ff */
[----:B---3--:R-:W-:Y:S05]  /*b430*/  @!P0 NANOSLEEP.SYNCS 0x989680 ;  /* 0x009896800000895d */ /* 0x008fea0003900000 */
[----:B------:R-:W3:Y:S02]  /*b440*/  @!P0 SYNCS.PHASECHK.TRANS64 P0, [R0+URZ+0x130], R9 ;  /* 0x00013009000085a7 */ /* 0x000ee400080010ff */
[----:B---3--:R-:W-:Y:S05]  /*b450*/  @!P0 BRA `(.L_x_216) ;  /* 0xfffffffc00f08947 */ /* 0x008fea000383ffff */
[----:B------:R-:W-:Y:S05]  /*b460*/  BRA `(.L_x_217) ;  /* 0xffffffa4003c7947 */ /* 0x000fea000383ffff */
.L_x_108:
[----:B------:R-:W-:Y:S07]  /*b470*/  MOV R0, UR21 ;  /* 0x0000001500007c02 */ /* 0x000fee0008000f00 */
.L_x_218:
[----:B--2---:R2:W3:Y:S02]  /*b480*/  SYNCS.PHASECHK.TRANS64.TRYWAIT P0, [R0+URZ+0x138], R9 ;  /* 0x00013809000075a7 */ /* 0x0044e400080011ff */
[----:B---3--:R-:W-:Y:S05]  /*b490*/  @!P0 NANOSLEEP.SYNCS 0x989680 ;  /* 0x009896800000895d */ /* 0x008fea0003900000 */
[----:B------:R-:W3:Y:S02]  /*b4a0*/  @!P0 SYNCS.PHASECHK.TRANS64 P0, [R0+URZ+0x138], R9 ;  /* 0x00013809000085a7 */ /* 0x000ee400080010ff */
[----:B---3--:R-:W-:Y:S05]  /*b4b0*/  @!P0 BRA `(.L_x_218) ;  /* 0xfffffffc00f08947 */ /* 0x008fea000383ffff */
[----:B------:R-:W-:Y:S05]  /*b4c0*/  BRA `(.L_x_219) ;  /* 0xffffffa400987947 */ /* 0x000fea000383ffff */
.L_x_110:
[----:B------:R-:W-:-:S07]  /*b4d0*/  MOV R0, UR21 ;  /* 0x0000001500007c02 */ /* 0x000fce0008000f00 */
.L_x_220:
[----:B--2---:R2:W4:Y:S02]  /*b4e0*/  SYNCS.PHASECHK.TRANS64.TRYWAIT P0, [R0+URZ+0x120], R3 ;  /* 0x00012003000075a7 */ /* 0x00452400080011ff */
[----:B----4-:R-:W-:Y:S05]  /*b4f0*/  @!P0 NANOSLEEP.SYNCS 0x989680 ;  /* 0x009896800000895d */ /* 0x010fea0003900000 */
[----:B------:R-:W4:Y:S02]  /*b500*/  @!P0 SYNCS.PHASECHK.TRANS64 P0, [R0+URZ+0x120], R3 ;  /* 0x00012003000085a7 */ /* 0x000f2400080010ff */
[----:B----4-:R-:W-:Y:S05]  /*b510*/  @!P0 BRA `(.L_x_220) ;  /* 0xfffffffc00f08947 */ /* 0x010fea000383ffff */
[----:B------:R-:W-:Y:S05]  /*b520*/  BRA `(.L_x_221) ;  /* 0xffffffa800247947 */ /* 0x000fea000383ffff */
.L_x_111:
[----:B--2---:R-:W-:-:S07]  /*b530*/  MOV R0, UR21 ;  /* 0x0000001500007c02 */ /* 0x004fce0008000f00 */
.L_x_222:
[----:B--2---:R2:W4:Y:S02]  /*b540*/  SYNCS.PHASECHK.TRANS64.TRYWAIT P0, [R0+URZ+0x128], R3 ;  /* 0x00012803000075a7 */ /* 0x00452400080011ff */
[----:B----4-:R-:W-:Y:S05]  /*b550*/  @!P0 NANOSLEEP.SYNCS 0x989680 ;  /* 0x009896800000895d */ /* 0x010fea0003900000 */
[----:B------:R-:W4:Y:S02]  /*b560*/  @!P0 SYNCS.PHASECHK.TRANS64 P0, [R0+URZ+0x128], R3 ;  /* 0x00012803000085a7 */ /* 0x000f2400080010ff */
[----:B----4-:R-:W-:Y:S05]  /*b570*/  @!P0 BRA `(.L_x_222) ;  /* 0xfffffffc00f08947 */ /* 0x010fea000383ffff */
[----:B------:R-:W-:Y:S05]  /*b580*/  BRA `(.L_x_223) ;  /* 0xffffffa800147947 */ /* 0x000fea000383ffff */
.L_x_112:
[----:B--2---:R-:W-:-:S07]  /*b590*/  MOV R0, UR21 ;  /* 0x0000001500007c02 */ /* 0x004fce0008000f00 */
.L_x_224:
[----:B--2---:R2:W4:Y:S02]  /*b5a0*/  SYNCS.PHASECHK.TRANS64.TRYWAIT P0, [R0+URZ+0x130], R3 ;  /* 0x00013003000075a7 */ /* 0x00452400080011ff */
[----:B----4-:R-:W-:Y:S05]  /*b5b0*/  @!P0 NANOSLEEP.SYNCS 0x989680 ;  /* 0x009896800000895d */ /* 0x010fea0003900000 */
[----:B------:R-:W4:Y:S02]  /*b5c0*/  @!P0 SYNCS.PHASECHK.TRANS64 P0, [R0+URZ+0x130], R3 ;  /* 0x00013003000085a7 */ /* 0x000f2400080010ff */
[----:B----4-:R-:W-:Y:S05]  /*b5d0*/  @!P0 BRA `(.L_x_224) ;  /* 0xfffffffc00f08947 */ /* 0x010fea000383ffff */
[----:B------:R-:W-:Y:S05]  /*b5e0*/  BRA `(.L_x_225) ;  /* 0xffffffa800047947 */ /* 0x000fea000383ffff */
.L_x_114:
[----:B-1----:R1:W2:Y:S02]  /*b5f0*/  SYNCS.PHASECHK.TRANS64.TRYWAIT P0, [R3+URZ+0x150], R0 ;  /* 0x00015000030075a7 */ /* 0x0022a400080011ff */
[----:B--2---:R-:W-:Y:S05]  /*b600*/  @!P0 NANOSLEEP.SYNCS 0x989680 ;  /* 0x009896800000895d */ /* 0x004fea0003900000 */
[----:B------:R-:W2:Y:S02]  /*b610*/  @!P0 SYNCS.PHASECHK.TRANS64 P0, [R3+URZ+0x150], R0 ;  /* 0x00015000030085a7 */ /* 0x000ea400080010ff */
[----:B--2---:R-:W-:Y:S05]  /*b620*/  @!P0 BRA `(.L_x_114) ;  /* 0xfffffffc00f08947 */ /* 0x004fea000383ffff */
[----:B------:R-:W-:Y:S05]  /*b630*/  BRA `(.L_x_226) ;  /* 0xffffffa800c87947 */ /* 0x000fea000383ffff */
.L_x_125:
[----:B--2---:R2:W1:Y:S02]  /*b640*/  SYNCS.PHASECHK.TRANS64.TRYWAIT P1, [R5+URZ+0x100], R2 ;  /* 0x00010002050075a7 */ /* 0x00446400080211ff */
[----:B-1----:R-:W-:Y:S05]  /*b650*/  @!P1 NANOSLEEP.SYNCS 0x989680 ;  /* 0x009896800000995d */ /* 0x002fea0003900000 */
[----:B------:R-:W1:Y:S02]  /*b660*/  @!P1 SYNCS.PHASECHK.TRANS64 P1, [R5+URZ+0x100], R2 ;  /* 0x00010002050095a7 */ /* 0x000e6400080210ff */
[----:B-1----:R-:W-:Y:S05]  /*b670*/  @!P1 BRA `(.L_x_125) ;  /* 0xfffffffc00f09947 */ /* 0x002fea000383ffff */
[----:B------:R-:W-:Y:S05]  /*b680*/  BRA `(.L_x_124) ;  /* 0xffffffb8003c7947 */ /* 0x000fea000383ffff */
.L_x_127:
[----:B-1----:R1:W4:Y:S02]  /*b690*/  SYNCS.PHASECHK.TRANS64.TRYWAIT P0, [R90+URZ+0x170], R7 ;  /* 0x000170075a0075a7 */ /* 0x00232400080011ff */
[----:B----4-:R-:W-:Y:S05]  /*b6a0*/  @!P0 NANOSLEEP.SYNCS 0x989680 ;  /* 0x009896800000895d */ /* 0x010fea0003900000 */
[----:B------:R-:W4:Y:S02]  /*b6b0*/  @!P0 SYNCS.PHASECHK.TRANS64 P0, [R90+URZ+0x170], R7 ;  /* 0x000170075a0085a7 */ /* 0x000f2400080010ff */
[----:B----4-:R-:W-:Y:S05]  /*b6c0*/  @!P0 BRA `(.L_x_127) ;  /* 0xfffffffc00f08947 */ /* 0x010fea000383ffff */
[----:B------:R-:W-:Y:S05]  /*b6d0*/  BRA `(.L_x_126) ;  /* 0xffffffb8008c7947 */ /* 0x000fea000383ffff */
.L_x_135:
[----:B---3--:R3:W4:Y:S02]  /*b6e0*/  SYNCS.PHASECHK.TRANS64.TRYWAIT P0, [R103+URZ+0x100], R4 ;  /* 0x00010004670075a7 */ /* 0x00872400080011ff */
[----:B----4-:R-:W-:Y:S05]  /*b6f0*/  @!P0 NANOSLEEP.SYNCS 0x989680 ;  /* 0x009896800000895d */ /* 0x010fea0003900000 */
[----:B------:R-:W4:Y:S02]  /*b700*/  @!P0 SYNCS.PHASECHK.TRANS64 P0, [R103+URZ+0x100], R4 ;  /* 0x00010004670085a7 */ /* 0x000f2400080010ff */
[----:B----4-:R-:W-:Y:S05]  /*b710*/  @!P0 BRA `(.L_x_135) ;  /* 0xfffffffc00f08947 */ /* 0x010fea000383ffff */
[----:B------:R-:W-:Y:S05]  /*b720*/  BRA `(.L_x_134) ;  /* 0xffffffc400947947 */ /* 0x000fea000383ffff */
.L_x_143:
[----:B---3--:R3:W4:Y:S02]  /*b730*/  SYNCS.PHASECHK.TRANS64.TRYWAIT P0, [R103+URZ+0x100], R4 ;  /* 0x00010004670075a7 */ /* 0x00872400080011ff */
[----:B----4-:R-:W-:Y:S05]  /*b740*/  @!P0 NANOSLEEP.SYNCS 0x989680 ;  /* 0x009896800000895d */ /* 0x010fea0003900000 */
[----:B------:R-:W4:Y:S02]  /*b750*/  @!P0 SYNCS.PHASECHK.TRANS64 P0, [R103+URZ+0x100], R4 ;  /* 0x00010004670085a7 */ /* 0x000f2400080010ff */
[----:B----4-:R-:W-:Y:S05]  /*b760*/  @!P0 BRA `(.L_x_143) ;  /* 0xfffffffc00f08947 */ /* 0x010fea000383ffff */
[----:B------:R-:W-:Y:S05]  /*b770*/  BRA `(.L_x_142) ;  /* 0xffffffd000e47947 */ /* 0x000fea000383ffff */
.L_x_151:
[----:B---3--:R3:W4:Y:S02]  /*b780*/  SYNCS.PHASECHK.TRANS64.TRYWAIT P0, [R102+URZ+0x100], R3 ;  /* 0x00010003660075a7 */ /* 0x00872400080011ff */
[----:B----4-:R-:W-:Y:S05]  /*b790*/  @!P0 NANOSLEEP.SYNCS 0x989680 ;  /* 0x009896800000895d */ /* 0x010fea0003900000 */
[----:B------:R-:W4:Y:S02]  /*b7a0*/  @!P0 SYNCS.PHASECHK.TRANS64 P0, [R102+URZ+0x100], R3 ;  /* 0x00010003660085a7 */ /* 0x000f2400080010ff */
[----:B----4-:R-:W-:Y:S05]  /*b7b0*/  @!P0 BRA `(.L_x_151) ;  /* 0xfffffffc00f08947 */ /* 0x010fea000383ffff */
[----:B------:R-:W-:Y:S05]  /*b7c0*/  BRA `(.L_x_150) ;  /* 0xffffffe0003c7947 */ /* 0x000fea000383ffff */
        .weak           $__internal_0_$__cuda_sm10x_tcgen05_guardrail_trap_col_being_dealloced_not_returned_by_alloc
        .type           $__internal_0_$__cuda_sm10x_tcgen05_guardrail_trap_col_being_dealloced_not_returned_by_alloc,@function
        .size           $__internal_0_$__cuda_sm10x_tcgen05_guardrail_trap_col_being_dealloced_not_returned_by_alloc,($__internal_1_$__cuda_sm10x_tcgen05_guardrail_trap_phase_invalid_during_alloc - $__internal_0_$__cuda_sm10x_tcgen05_guardrail_trap_col_being_dealloced_not_returned_by_alloc)
$__internal_0_$__cuda_sm10x_tcgen05_guardrail_trap_col_being_dealloced_not_returned_by_alloc:
[----:B------:R-:W-:Y:S05]  /*b7d0*/  BPT.TRAP 0x1 ;  /* 0x000000040000795c */ /* 0x000fea0000300000 */
[----:B------:R-:W-:-:S04]  /*b7e0*/  HFMA2 R3, -RZ, RZ, 0, 0 ;  /* 0x00000000ff037431 */ /* 0x000fc800000001ff */
[----:B------:R-:W-:Y:S05]  /*b7f0*/  RET.REL.NODEC R2 `(_ZN7cutlass13device_kernelINS_4gemm6kernel13GemmUniversalIN4cute5tupleIJiiiiEEENS1_10collective13CollectiveMmaINS1_35MainloopSm100TmaUmmaWarpSpecializedILi16ELi2ELi4ENS5_IJNS4_1CILi2EEESB_NSA_ILi1EEEEEEEENS5_IJNSA_ILi128EEENSA_ILi256EEENSA_ILi64EEEEEENS_12float_e4m3_tENS5_IJlSC_lEEESJ_SK_NS4_8TiledMMAINS4_8MMA_AtomIJNS4_10MMA_TraitsINS4_25SM100_MMA_F8F6F4_2x1SM_SSEJSJ_SJ_fSF_SG_NS4_17integral_constantINS4_4UMMA5MajorELSR_0EEESS_NSP_INSQ_7ScaleInELST_0EEESU_EEEEEENS4_6LayoutINS5_IJSC_SC_SC_EEENS5_IJNSA_ILi0EEESZ_SZ_EEEEENS5_IJNS4_10UnderscoreES12_S12_EEEEENS4_28SM100_TMA_2SM_LOAD_MULTICASTENS4_14ComposedLayoutINS4_7SwizzleILi2ELi4ELi3EEENS4_18smem_ptr_flag_bitsILi8EEENSX_INS5_IJNSA_ILi8EEESH_EEENS5_IJSH_SC_EEEEEEEvNS4_8identityENS4_18SM100_TMA_2SM_LOADES1F_vS1G_EENS_8epilogue10collective18CollectiveEpilogueINS1J_23Sm100TmaWarpSpecializedILi4ELi2ELi32ELb0ELb0EEEJNS5_IJSH_SG_SH_EEENS5_IJNSX_ISH_SC_EENSX_INS5_IJNSA_ILi32EEESB_EEENS5_IJSC_SF_EEEEEEEESJ_SK_SJ_SK_NS1J_6fusion15FusionCallbacksIS1N_NS1V_17LinearCombinationISJ_fSJ_fLNS_15FloatRoundStyleE2EEES1O_S1U_JEEENS4_5SM1004TMEM4LOAD26SM100_TMEM_LOAD_32dp32b32xENS4_13SM90_TMA_LOADENS16_INS17_ILi1ELi4ELi3EEES1A_NSX_INS5_IJS1B_S1Q_EEENS5_IJS1Q_SC_EEEEEEENS4_39AutoVectorizingCopyWithAssumedAlignmentILi128EEENS4_14SM90_TMA_STOREES2A_S2C_S2C_EEEvvEEEEvNT_6ParamsE) ;  /* 0xffffff4802007950 */ /* 0x000fea0003c3ffff */
        .weak           $__internal_1_$__cuda_sm10x_tcgen05_guardrail_trap_phase_invalid_during_alloc
        .type           $__internal_1_$__cuda_sm10x_tcgen05_guardrail_trap_phase_invalid_during_alloc,@function
        .size           $__internal_1_$__cuda_sm10x_tcgen05_guardrail_trap_phase_invalid_during_alloc,($__internal_2_$__cuda_sm10x_tcgen05_guardrail_trap_unallocated_columns_being_dealloced - $__internal_1_$__cuda_sm10x_tcgen05_guardrail_trap_phase_invalid_during_alloc)
$__internal_1_$__cuda_sm10x_tcgen05_guardrail_trap_phase_invalid_during_alloc:
[----:B------:R-:W-:Y:S05]  /*b800*/  BPT.TRAP 0x1 ;  /* 0x000000040000795c */ /* 0x000fea0000300000 */
[----:B------:R-:W-:-:S04]  /*b810*/  MOV R5, 0x0 ;  /* 0x0000000000057802 */ /* 0x000fc80000000f00 */
[----:B------:R-:W-:Y:S05]  /*b820*/  RET.REL.NODEC R4 `(_ZN7cutlass13device_kernelINS_4gemm6kernel13GemmUniversalIN4cute5tupleIJiiiiEEENS1_10collective13CollectiveMmaINS1_35MainloopSm100TmaUmmaWarpSpecializedILi16ELi2ELi4ENS5_IJNS4_1CILi2EEESB_NSA_ILi1EEEEEEEENS5_IJNSA_ILi128EEENSA_ILi256EEENSA_ILi64EEEEEENS_12float_e4m3_tENS5_IJlSC_lEEESJ_SK_NS4_8TiledMMAINS4_8MMA_AtomIJNS4_10MMA_TraitsINS4_25SM100_MMA_F8F6F4_2x1SM_SSEJSJ_SJ_fSF_SG_NS4_17integral_constantINS4_4UMMA5MajorELSR_0EEESS_NSP_INSQ_7ScaleInELST_0EEESU_EEEEEENS4_6LayoutINS5_IJSC_SC_SC_EEENS5_IJNSA_ILi0EEESZ_SZ_EEEEENS5_IJNS4_10UnderscoreES12_S12_EEEEENS4_28SM100_TMA_2SM_LOAD_MULTICASTENS4_14ComposedLayoutINS4_7SwizzleILi2ELi4ELi3EEENS4_18smem_ptr_flag_bitsILi8EEENSX_INS5_IJNSA_ILi8EEESH_EEENS5_IJSH_SC_EEEEEEEvNS4_8identityENS4_18SM100_TMA_2SM_LOADES1F_vS1G_EENS_8epilogue10collective18CollectiveEpilogueINS1J_23Sm100TmaWarpSpecializedILi4ELi2ELi32ELb0ELb0EEEJNS5_IJSH_SG_SH_EEENS5_IJNSX_ISH_SC_EENSX_INS5_IJNSA_ILi32EEESB_EEENS5_IJSC_SF_EEEEEEEESJ_SK_SJ_SK_NS1J_6fusion15FusionCallbacksIS1N_NS1V_17LinearCombinationISJ_fSJ_fLNS_15FloatRoundStyleE2EEES1O_S1U_JEEENS4_5SM1004TMEM4LOAD26SM100_TMEM_LOAD_32dp32b32xENS4_13SM90_TMA_LOADENS16_INS17_ILi1ELi4ELi3EEES1A_NSX_INS5_IJS1B_S1Q_EEENS5_IJS1Q_SC_EEEEEEENS4_39AutoVectorizingCopyWithAssumedAlignmentILi128EEENS4_14SM90_TMA_STOREES2A_S2C_S2C_EEEvvEEEEvNT_6ParamsE) ;  /* 0xffffff4404f47950 */ /* 0x000fea0003c3ffff */
        .weak           $__internal_2_$__cuda_sm10x_tcgen05_guardrail_trap_unallocated_columns_being_dealloced
        .type           $__internal_2_$__cuda_sm10x_tcgen05_guardrail_trap_unallocated_columns_being_dealloced,@function
        .size           $__internal_2_$__cuda_sm10x_tcgen05_guardrail_trap_unallocated_columns_being_dealloced,(.L_x_228 - $__internal_2_$__cuda_sm10x_tcgen05_guardrail_trap_unallocated_columns_being_dealloced)
$__internal_2_$__cuda_sm10x_tcgen05_guardrail_trap_unallocated_columns_being_dealloced:
[----:B------:R-:W-:Y:S05]  /*b830*/  BPT.TRAP 0x1 ;  /* 0x000000040000795c */ /* 0x000fea0000300000 */
[----:B------:R-:W-:-:S04]  /*b840*/  HFMA2 R3, -RZ, RZ, 0, 0 ;  /* 0x00000000ff037431 */ /* 0x000fc800000001ff */
[----:B------:R-:W-:Y:S05]  /*b850*/  RET.REL.NODEC R2 `(_ZN7cutlass13device_kernelINS_4gemm6kernel13GemmUniversalIN4cute5tupleIJiiiiEEENS1_10collective13CollectiveMmaINS1_35MainloopSm100TmaUmmaWarpSpecializedILi16ELi2ELi4ENS5_IJNS4_1CILi2EEESB_NSA_ILi1EEEEEEEENS5_IJNSA_ILi128EEENSA_ILi256EEENSA_ILi64EEEEEENS_12float_e4m3_tENS5_IJlSC_lEEESJ_SK_NS4_8TiledMMAINS4_8MMA_AtomIJNS4_10MMA_TraitsINS4_25SM100_MMA_F8F6F4_2x1SM_SSEJSJ_SJ_fSF_SG_NS4_17integral_constantINS4_4UMMA5MajorELSR_0EEESS_NSP_INSQ_7ScaleInELST_0EEESU_EEEEEENS4_6LayoutINS5_IJSC_SC_SC_EEENS5_IJNSA_ILi0EEESZ_SZ_EEEEENS5_IJNS4_10UnderscoreES12_S12_EEEEENS4_28SM100_TMA_2SM_LOAD_MULTICASTENS4_14ComposedLayoutINS4_7SwizzleILi2ELi4ELi3EEENS4_18smem_ptr_flag_bitsILi8EEENSX_INS5_IJNSA_ILi8EEESH_EEENS5_IJSH_SC_EEEEEEEvNS4_8identityENS4_18SM100_TMA_2SM_LOADES1F_vS1G_EENS_8epilogue10collective18CollectiveEpilogueINS1J_23Sm100TmaWarpSpecializedILi4ELi2ELi32ELb0ELb0EEEJNS5_IJSH_SG_SH_EEENS5_IJNSX_ISH_SC_EENSX_INS5_IJNSA_ILi32EEESB_EEENS5_IJSC_SF_EEEEEEEESJ_SK_SJ_SK_NS1J_6fusion15FusionCallbacksIS1N_NS1V_17LinearCombinationISJ_fSJ_fLNS_15FloatRoundStyleE2EEES1O_S1U_JEEENS4_5SM1004TMEM4LOAD26SM100_TMEM_LOAD_32dp32b32xENS4_13SM90_TMA_LOADENS16_INS17_ILi1ELi4ELi3EEES1A_NSX_INS5_IJS1B_S1Q_EEENS5_IJS1Q_SC_EEEEEEENS4_39AutoVectorizingCopyWithAssumedAlignmentILi128EEENS4_14SM90_TMA_STOREES2A_S2C_S2C_EEEvvEEEEvNT_6ParamsE) ;  /* 0xffffff4402e87950 */ /* 0x000fea0003c3ffff */
.L_x_227:
[----:B------:R-:W-:-:S00]  /*b860*/  BRA `(.L_x_227) ;  /* 0xfffffffc00fc7947 */ /* 0x000fc0000383ffff */
[----:B------:R-:W-:-:S00]  /*b870*/  NOP ;  /* 0x0000000000007918 */ /* 0x000fc00000000000 */
        /* <DEDUP_REMOVED lines=8> */
.L_x_228:


//--------------------- .nv.global.init           --------------------------
	.section	.nv.global.init,"aw",@progbits
.nv.global.init:
	.type		$str$27,@object
	.size		$str$27,($str$28 - $str$27)
$str$27:
        /*0000*/ 	.byte	0x28, 0x61, 0x64, 0x64, 0x72, 0x65, 0x73, 0x73, 0x20, 0x26, 0x20, 0x6d, 0x61, 0x73, 0x6b, 0x29
        /*0010*/ 	.byte	0x20, 0x3d, 0x3d, 0x20, 0x30, 0x00
	.type		$str$28,@object
	.size		$str$28,($str$26 - $str$28)
$str$28:
        /*0016*/ 	.byte	0x2f, 0x74, 0x6d, 0x70, 0x2f, 0x63, 0x75, 0x74, 0x6c, 0x61, 0x73, 0x73, 0x5f, 0x73, 0x77, 0x65
        /*0026*/ 	.byte	0x65, 0x70, 0x5f, 0x73, 0x72, 0x63, 0x2f, 0x69, 0x6e, 0x63, 0x6c, 0x75, 0x64, 0x65, 0x2f, 0x63
        /*0036*/ 	.byte	0x75, 0x74, 0x65, 0x2f, 0x70, 0x6f, 0x69, 0x6e, 0x74, 0x65, 0x72, 0x5f, 0x66, 0x6c, 0x61, 0x67
        /*0046*/ 	.byte	0x67, 0x65, 0x64, 0x2e, 0x68, 0x70, 0x70, 0x00
	.type		$str$26,@object
	.size		$str$26,($str$25 - $str$26)
$str$26:
        /*004e*/ 	.byte	0x2f, 0x74, 0x6d, 0x70, 0x2f, 0x63, 0x75, 0x74, 0x6c, 0x61, 0x73, 0x73, 0x5f, 0x73, 0x77, 0x65
        /*005e*/ 	.byte	0x65, 0x70, 0x5f, 0x73, 0x72, 0x63, 0x2f, 0x69, 0x6e, 0x63, 0x6c, 0x75, 0x64, 0x65, 0x2f, 0x63
        /*006e*/ 	.byte	0x75, 0x74, 0x65, 0x2f, 0x61, 0x74, 0x6f, 0x6d, 0x2f, 0x63, 0x6f, 0x70, 0x79, 0x5f, 0x74, 0x72
        /*007e*/ 	.byte	0x61, 0x69, 0x74, 0x73, 0x5f, 0x73, 0x6d, 0x31, 0x30, 0x30, 0x2e, 0x68, 0x70, 0x70, 0x00
	.type		$str$25,@object
	.size		$str$25,(__unnamed_1 - $str$25)
$str$25:
        /*008d*/ 	.byte	0x28, 0x28, 0x75, 0x69, 0x6e, 0x74, 0x33, 0x32, 0x5f, 0x74, 0x28, 0x74, 0x68, 0x72, 0x65, 0x61
        /*009d*/ 	.byte	0x64, 0x49, 0x64, 0x78, 0x2e, 0x78, 0x29, 0x20, 0x2f, 0x20, 0x33, 0x32, 0x29, 0x20, 0x25, 0x20
        /*00ad*/ 	.byte	0x34, 0x29, 0x20, 0x3d, 0x3d, 0x20, 0x28, 0x28, 0x28, 0x74, 0x6d, 0x65, 0x6d, 0x5f, 0x61, 0x64
        /*00bd*/ 	.byte	0x64, 0x72, 0x20, 0x3e, 0x3e, 0x20, 0x31, 0x36, 0x29, 0x20, 0x2f, 0x20, 0x33, 0x32, 0x29, 0x20
        /*00cd*/ 	.byte	0x25, 0x20, 0x34, 0x29, 0x00
	.type		__unnamed_1,@object
	.size		__unnamed_1,(__unnamed_2 - __unnamed_1)
__unnamed_1:
        /*00d2*/ 	.byte	0x61, 0x75, 0x74, 0x6f, 0x20, 0x63, 0x75, 0x74, 0x65, 0x3a, 0x3a, 0x61, 0x73, 0x5f, 0x70, 0x6f
        /* <DEDUP_REMOVED lines=24> */
        /*0262*/ 	.byte	0x3a, 0x3a, 0x43, 0x3c, 0x34, 0x30, 0x39, 0x36, 0x3e, 0x3e, 0x3e, 0x3e, 0x5d, 0x00
	.type		__unnamed_2,@object
	.size		__unnamed_2,(__unnamed_3 - __unnamed_2)
__unnamed_2:
        /* <DEDUP_REMOVED lines=26> */
	.type		__unnamed_3,@object
	.size		__unnamed_3,(.L_3 - __unnamed_3)
__unnamed_3:
        /* <DEDUP_REMOVED lines=40> */
        /*068e*/ 	.byte	0x74, 0x65, 0x3a, 0x3a, 0x43, 0x3c, 0x30, 0x3e, 0x3e, 0x3e, 0x3e, 0x5d, 0x00
.L_3:


//--------------------- .nv.shared._ZN7cutlass13device_kernelINS_4gemm6kernel13GemmUniversalIN4cute5tupleIJiiiiEEENS1_10collective13CollectiveMmaINS1_35MainloopSm100TmaUmmaWarpSpecializedILi16ELi2ELi4ENS5_IJNS4_1CILi2EEESB_NSA_ILi1EEEEEEEENS5_IJNSA_ILi128EEENSA_ILi256EEENSA_ILi64EEEEEENS_12float_e4m3_tENS5_IJlSC_lEEESJ_SK_NS4_8TiledMMAINS4_8MMA_AtomIJNS4_10MMA_TraitsINS4_25SM100_MMA_F8F6F4_2x1SM_SSEJSJ_SJ_fSF_SG_NS4_17integral_constantINS4_4UMMA5MajorELSR_0EEESS_NSP_INSQ_7ScaleInELST_0EEESU_EEEEEENS4_6LayoutINS5_IJSC_SC_SC_EEENS5_IJNSA_ILi0EEESZ_SZ_EEEEENS5_IJNS4_10UnderscoreES12_S12_EEEEENS4_28SM100_TMA_2SM_LOAD_MULTICASTENS4_14ComposedLayoutINS4_7SwizzleILi2ELi4ELi3EEENS4_18smem_ptr_flag_bitsILi8EEENSX_INS5_IJNSA_ILi8EEESH_EEENS5_IJSH_SC_EEEEEEEvNS4_8identityENS4_18SM100_TMA_2SM_LOADES1F_vS1G_EENS_8epilogue10collective18CollectiveEpilogueINS1J_23Sm100TmaWarpSpecializedILi4ELi2ELi32ELb0ELb0EEEJNS5_IJSH_SG_SH_EEENS5_IJNSX_ISH_SC_EENSX_INS5_IJNSA_ILi32EEESB_EEENS5_IJSC_SF_EEEEEEEESJ_SK_SJ_SK_NS1J_6fusion15FusionCallbacksIS1N_NS1V_17LinearCombinationISJ_fSJ_fLNS_15FloatRoundStyleE2EEES1O_S1U_JEEENS4_5SM1004TMEM4LOAD26SM100_TMEM_LOAD_32dp32b32xENS4_13SM90_TMA_LOADENS16_INS17_ILi1ELi4ELi3EEES1A_NSX_INS5_IJS1B_S1Q_EEENS5_IJS1Q_SC_EEEEEEENS4_39AutoVectorizingCopyWithAssumedAlignmentILi128EEENS4_14SM90_TMA_STOREES2A_S2C_S2C_EEEvvEEEEvNT_6ParamsE --------------------------
	.section	.nv.shared._ZN7cutlass13device_kernelINS_4gemm6kernel13GemmUniversalIN4cute5tupleIJiiiiEEENS1_10collective13CollectiveMmaINS1_35MainloopSm100TmaUmmaWarpSpecializedILi16ELi2ELi4ENS5_IJNS4_1CILi2EEESB_NSA_ILi1EEEEEEEENS5_IJNSA_ILi128EEENSA_ILi256EEENSA_ILi64EEEEEENS_12float_e4m3_tENS5_IJlSC_lEEESJ_SK_NS4_8TiledMMAINS4_8MMA_AtomIJNS4_10MMA_TraitsINS4_25SM100_MMA_F8F6F4_2x1SM_SSEJSJ_SJ_fSF_SG_NS4_17integral_constantINS4_4UMMA5MajorELSR_0EEESS_NSP_INSQ_7ScaleInELST_0EEESU_EEEEEENS4_6LayoutINS5_IJSC_SC_SC_EEENS5_IJNSA_ILi0EEESZ_SZ_EEEEENS5_IJNS4_10UnderscoreES12_S12_EEEEENS4_28SM100_TMA_2SM_LOAD_MULTICASTENS4_14ComposedLayoutINS4_7SwizzleILi2ELi4ELi3EEENS4_18smem_ptr_flag_bitsILi8EEENSX_INS5_IJNSA_ILi8EEESH_EEENS5_IJSH_SC_EEEEEEEvNS4_8identityENS4_18SM100_TMA_2SM_LOADES1F_vS1G_EENS_8epilogue10collective18CollectiveEpilogueINS1J_23Sm100TmaWarpSpecializedILi4ELi2ELi32ELb0ELb0EEEJNS5_IJSH_SG_SH_EEENS5_IJNSX_ISH_SC_EENSX_INS5_IJNSA_ILi32EEESB_EEENS5_IJSC_SF_EEEEEEEESJ_SK_SJ_SK_NS1J_6fusion15FusionCallbacksIS1N_NS1V_17LinearCombinationISJ_fSJ_fLNS_15FloatRoundStyleE2EEES1O_S1U_JEEENS4_5SM1004TMEM4LOAD26SM100_TMEM_LOAD_32dp32b32xENS4_13SM90_TMA_LOADENS16_INS17_ILi1ELi4ELi3EEES1A_NSX_INS5_IJS1B_S1Q_EEENS5_IJS1Q_SC_EEEEEEENS4_39AutoVectorizingCopyWithAssumedAlignmentILi128EEENS4_14SM90_TMA_STOREES2A_S2C_S2C_EEEvvEEEEvNT_6ParamsE,"aw",@nobits
	.sectionflags	@""
	.align	16
	.zero		1024


//--------------------- .nv.shared.reserved.0     --------------------------
	.section	.nv.shared.reserved.0,"aw",@nobits
	.weak		__nv_reservedSMEM_offset_0_alias
	.size		__nv_reservedSMEM_offset_0_alias, 0, 64
	.other		__nv_reservedSMEM_offset_0_alias,@"STO_CUDA_RESERVED_SHARED STV_DEFAULT"
__nv_reservedSMEM_offset_0_alias:
	.zero		0
.nv.shared.reserved.0:
	.zero		64
	.weak		__nv_reservedSMEM_tcgen05_partition
	.type		__nv_reservedSMEM_tcgen05_partition,@object
	.size		__nv_reservedSMEM_tcgen05_partition,(.L_0 - __nv_reservedSMEM_tcgen05_partition)
__nv_reservedSMEM_tcgen05_partition:
	.zero		32
.L_0:


//--------------------- .nv.global                --------------------------
	.section	.nv.global,"aw",@nobits
.nv.global:
	.type		_ZN39_INTERNAL_811b704a_4_k_cu_af68a549_84364cute1_E,@object
	.size		_ZN39_INTERNAL_811b704a_4_k_cu_af68a549_84364cute1_E,(_ZN39_INTERNAL_811b704a_4_k_cu_af68a549_84364cuda3std3__45__cpo6cbeginE - _ZN39_INTERNAL_811b704a_4_k_cu_af68a549_84364cute1_E)
_ZN39_INTERNAL_811b704a_4_k_cu_af68a549_84364cute1_E:
	.zero		1
	.type		_ZN39_INTERNAL_811b704a_4_k_cu_af68a549_84364cuda3std3__45__cpo6cbeginE,@object
	.size		_ZN39_INTERNAL_811b704a_4_k_cu_af68a549_84364cuda3std3__45__cpo6cbeginE,(_ZN39_INTERNAL_811b704a_4_k_cu_af68a549_84364cuda3std3__48in_placeE - _ZN39_INTERNAL_811b704a_4_k_cu_af68a549_84364cuda3std3__45__cpo6cbeginE)
_ZN39_INTERNAL_811b704a_4_k_cu_af68a549_84364cuda3std3__45__cpo6cbeginE:
	.zero		1
	.type		_ZN39_INTERNAL_811b704a_4_k_cu_af68a549_84364cuda3std3__48in_placeE,@object
	.size		_ZN39_INTERNAL_811b704a_4_k_cu_af68a549_84364cuda3std3__48in_placeE,(_ZN39_INTERNAL_811b704a_4_k_cu_af68a549_84364cuda3std6ranges3__45__cpo9iter_moveE - _ZN39_INTERNAL_811b704a_4_k_cu_af68a549_84364cuda3std3__48in_placeE)
_ZN39_INTERNAL_811b704a_4_k_cu_af68a549_84364cuda3std3__48in_placeE:
	.zero		1
	.type		_ZN39_INTERNAL_811b704a_4_k_cu_af68a549_84364cuda3std6ranges3__45__cpo9iter_moveE,@object
	.size		_ZN39_INTERNAL_811b704a_4_k_cu_af68a549_84364cuda3std6ranges3__45__cpo9iter_moveE,(_ZN39_INTERNAL_811b704a_4_k_cu_af68a549_84364cuda3std3__45__cpo5beginE - _ZN39_INTERNAL_811b704a_4_k_cu_af68a549_84364cuda3std6ranges3__45__cpo9iter_moveE)
_ZN39_INTERNAL_811b704a_4_k_cu_af68a549_84364cuda3std6ranges3__45__cpo9iter_moveE:
	.zero		1
	.type		_ZN39_INTERNAL_811b704a_4_k_cu_af68a549_84364cuda3std3__45__cpo5beginE,@object
	.size		_ZN39_INTERNAL_811b704a_4_k_cu_af68a549_84364cuda3std3__45__cpo5beginE,(_ZN39_INTERNAL_811b704a_4_k_cu_af68a549_84364cuda3std3__441_GLOBAL__N__811b704a_4_k_cu_af68a549_84366ignoreE - _ZN39_INTERNAL_811b704a_4_k_cu_af68a549_84364cuda3std3__45__cpo5beginE)
_ZN39_INTERNAL_811b704a_4_k_cu_af68a549_84364cuda3std3__45__cpo5beginE:
	.zero		1
	.type		_ZN39_INTERNAL_811b704a_4_k_cu_af68a549_84364cuda3std3__441_GLOBAL__N__811b704a_4_k_cu_af68a549_84366ignoreE,@object
	.size		_ZN39_INTERNAL_811b704a_4_k_cu_af68a549_84364cuda3std3__441_GLOBAL__N__811b704a_4_k_cu_af68a549_84366ignoreE,(_ZN39_INTERNAL_811b704a_4_k_cu_af68a549_84364cute7productE - _ZN39_INTERNAL_811b704a_4_k_cu_af68a549_84364cuda3std3__441_GLOBAL__N__811b704a_4_k_cu_af68a549_84366ignoreE)
_ZN39_INTERNAL_811b704a_4_k_cu_af68a549_84364cuda3std3__441_GLOBAL__N__811b704a_4_k_cu_af68a549_84366ignoreE:
	.zero		1
	.type		_ZN39_INTERNAL_811b704a_4_k_cu_af68a549_84364cute7productE,@object
	.size		_ZN39_INTERNAL_811b704a_4_k_cu_af68a549_84364cute7productE,(_ZN39_INTERNAL_811b704a_4_k_cu_af68a549_84364cuda3std3__45__cpo3endE - _ZN39_INTERNAL_811b704a_4_k_cu_af68a549_84364cute7productE)
_ZN39_INTERNAL_811b704a_4_k_cu_af68a549_84364cute7productE:
	.zero		1
	.type		_ZN39_INTERNAL_811b704a_4_k_cu_af68a549_84364cuda3std3__45__cpo3endE,@object
	.size		_ZN39_INTERNAL_811b704a_4_k_cu_af68a549_84364cuda3std3__45__cpo3endE,(_ZN39_INTERNAL_811b704a_4_k_cu_af68a549_84364cuda3std3__419piecewise_constructE - _ZN39_INTERNAL_811b704a_4_k_cu_af68a549_84364cuda3std3__45__cpo3endE)
_ZN39_INTERNAL_811b704a_4_k_cu_af68a549_84364cuda3std3__45__cpo3endE:
	.zero		1
	.type		_ZN39_INTERNAL_811b704a_4_k_cu_af68a549_84364cuda3std3__419piecewise_constructE,@object
	.size		_ZN39_INTERNAL_811b704a_4_k_cu_af68a549_84364cuda3std3__419piecewise_constructE,(_ZN39_INTERNAL_811b704a_4_k_cu_af68a549_84364cuda3std3__45__cpo4cendE - _ZN39_INTERNAL_811b704a_4_k_cu_af68a549_84364cuda3std3__419piecewise_constructE)
_ZN39_INTERNAL_811b704a_4_k_cu_af68a549_84364cuda3std3__419piecewise_constructE:
	.zero		1
	.type		_ZN39_INTERNAL_811b704a_4_k_cu_af68a549_84364cuda3std3__45__cpo4cendE,@object
	.size		_ZN39_INTERNAL_811b704a_4_k_cu_af68a549_84364cuda3std3__45__cpo4cendE,(_ZN39_INTERNAL_811b704a_4_k_cu_af68a549_84364cuda3std6ranges3__45__cpo4swapE - _ZN39_INTERNAL_811b704a_4_k_cu_af68a549_84364cuda3std3__45__cpo4cendE)
_ZN39_INTERNAL_811b704a_4_k_cu_af68a549_84364cuda3std3__45__cpo4cendE:
	.zero		1
	.type		_ZN39_INTERNAL_811b704a_4_k_cu_af68a549_84364cuda3std6ranges3__45__cpo4swapE,@object
	.size		_ZN39_INTERNAL_811b704a_4_k_cu_af68a549_84364cuda3std6ranges3__45__cpo4swapE,(.L_11 - _ZN39_INTERNAL_811b704a_4_k_cu_af68a549_84364cuda3std6ranges3__45__cpo4swapE)
_ZN39_INTERNAL_811b704a_4_k_cu_af68a549_84364cuda3std6ranges3__45__cpo4swapE:
	.zero		1
.L_11:


//--------------------- .nv.constant0._ZN7cutlass13device_kernelINS_4gemm6kernel13GemmUniversalIN4cute5tupleIJiiiiEEENS1_10collective13CollectiveMmaINS1_35MainloopSm100TmaUmmaWarpSpecializedILi16ELi2ELi4ENS5_IJNS4_1CILi2EEESB_NSA_ILi1EEEEEEEENS5_IJNSA_ILi128EEENSA_ILi256EEENSA_ILi64EEEEEENS_12float_e4m3_tENS5_IJlSC_lEEESJ_SK_NS4_8TiledMMAINS4_8MMA_AtomIJNS4_10MMA_TraitsINS4_25SM100_MMA_F8F6F4_2x1SM_SSEJSJ_SJ_fSF_SG_NS4_17integral_constantINS4_4UMMA5MajorELSR_0EEESS_NSP_INSQ_7ScaleInELST_0EEESU_EEEEEENS4_6LayoutINS5_IJSC_SC_SC_EEENS5_IJNSA_ILi0EEESZ_SZ_EEEEENS5_IJNS4_10UnderscoreES12_S12_EEEEENS4_28SM100_TMA_2SM_LOAD_MULTICASTENS4_14ComposedLayoutINS4_7SwizzleILi2ELi4ELi3EEENS4_18smem_ptr_flag_bitsILi8EEENSX_INS5_IJNSA_ILi8EEESH_EEENS5_IJSH_SC_EEEEEEEvNS4_8identityENS4_18SM100_TMA_2SM_LOADES1F_vS1G_EENS_8epilogue10collective18CollectiveEpilogueINS1J_23Sm100TmaWarpSpecializedILi4ELi2ELi32ELb0ELb0EEEJNS5_IJSH_SG_SH_EEENS5_IJNSX_ISH_SC_EENSX_INS5_IJNSA_ILi32EEESB_EEENS5_IJSC_SF_EEEEEEEESJ_SK_SJ_SK_NS1J_6fusion15FusionCallbacksIS1N_NS1V_17LinearCombinationISJ_fSJ_fLNS_15FloatRoundStyleE2EEES1O_S1U_JEEENS4_5SM1004TMEM4LOAD26SM100_TMEM_LOAD_32dp32b32xENS4_13SM90_TMA_LOADENS16_INS17_ILi1ELi4ELi3EEES1A_NSX_INS5_IJS1B_S1Q_EEENS5_IJS1Q_SC_EEEEEEENS4_39AutoVectorizingCopyWithAssumedAlignmentILi128EEENS4_14SM90_TMA_STOREES2A_S2C_S2C_EEEvvEEEEvNT_6ParamsE --------------------------
	.section	.nv.constant0._ZN7cutlass13device_kernelINS_4gemm6kernel13GemmUniversalIN4cute5tupleIJiiiiEEENS1_10collective13CollectiveMmaINS1_35MainloopSm100TmaUmmaWarpSpecializedILi16ELi2ELi4ENS5_IJNS4_1CILi2EEESB_NSA_ILi1EEEEEEEENS5_IJNSA_ILi128EEENSA_ILi256EEENSA_ILi64EEEEEENS_12float_e4m3_tENS5_IJlSC_lEEESJ_SK_NS4_8TiledMMAINS4_8MMA_AtomIJNS4_10MMA_TraitsINS4_25SM100_MMA_F8F6F4_2x1SM_SSEJSJ_SJ_fSF_SG_NS4_17integral_constantINS4_4UMMA5MajorELSR_0EEESS_NSP_INSQ_7ScaleInELST_0EEESU_EEEEEENS4_6LayoutINS5_IJSC_SC_SC_EEENS5_IJNSA_ILi0EEESZ_SZ_EEEEENS5_IJNS4_10UnderscoreES12_S12_EEEEENS4_28SM100_TMA_2SM_LOAD_MULTICASTENS4_14ComposedLayoutINS4_7SwizzleILi2ELi4ELi3EEENS4_18smem_ptr_flag_bitsILi8EEENSX_INS5_IJNSA_ILi8EEESH_EEENS5_IJSH_SC_EEEEEEEvNS4_8identityENS4_18SM100_TMA_2SM_LOADES1F_vS1G_EENS_8epilogue10collective18CollectiveEpilogueINS1J_23Sm100TmaWarpSpecializedILi4ELi2ELi32ELb0ELb0EEEJNS5_IJSH_SG_SH_EEENS5_IJNSX_ISH_SC_EENSX_INS5_IJNSA_ILi32EEESB_EEENS5_IJSC_SF_EEEEEEEESJ_SK_SJ_SK_NS1J_6fusion15FusionCallbacksIS1N_NS1V_17LinearCombinationISJ_fSJ_fLNS_15FloatRoundStyleE2EEES1O_S1U_JEEENS4_5SM1004TMEM4LOAD26SM100_TMEM_LOAD_32dp32b32xENS4_13SM90_TMA_LOADENS16_INS17_ILi1ELi4ELi3EEES1A_NSX_INS5_IJS1B_S1Q_EEENS5_IJS1Q_SC_EEEEEEENS4_39AutoVectorizingCopyWithAssumedAlignmentILi128EEENS4_14SM90_TMA_STOREES2A_S2C_S2C_EEEvvEEEEvNT_6ParamsE,"a",@progbits
	.sectionflags	@""
	.align	4
.nv.constant0._ZN7cutlass13device_kernelINS_4gemm6kernel13GemmUniversalIN4cute5tupleIJiiiiEEENS1_10collective13CollectiveMmaINS1_35MainloopSm100TmaUmmaWarpSpecializedILi16ELi2ELi4ENS5_IJNS4_1CILi2EEESB_NSA_ILi1EEEEEEEENS5_IJNSA_ILi128EEENSA_ILi256EEENSA_ILi64EEEEEENS_12float_e4m3_tENS5_IJlSC_lEEESJ_SK_NS4_8TiledMMAINS4_8MMA_AtomIJNS4_10MMA_TraitsINS4_25SM100_MMA_F8F6F4_2x1SM_SSEJSJ_SJ_fSF_SG_NS4_17integral_constantINS4_4UMMA5MajorELSR_0EEESS_NSP_INSQ_7ScaleInELST_0EEESU_EEEEEENS4_6LayoutINS5_IJSC_SC_SC_EEENS5_IJNSA_ILi0EEESZ_SZ_EEEEENS5_IJNS4_10UnderscoreES12_S12_EEEEENS4_28SM100_TMA_2SM_LOAD_MULTICASTENS4_14ComposedLayoutINS4_7SwizzleILi2ELi4ELi3EEENS4_18smem_ptr_flag_bitsILi8EEENSX_INS5_IJNSA_ILi8EEESH_EEENS5_IJSH_SC_EEEEEEEvNS4_8identityENS4_18SM100_TMA_2SM_LOADES1F_vS1G_EENS_8epilogue10collective18CollectiveEpilogueINS1J_23Sm100TmaWarpSpecializedILi4ELi2ELi32ELb0ELb0EEEJNS5_IJSH_SG_SH_EEENS5_IJNSX_ISH_SC_EENSX_INS5_IJNSA_ILi32EEESB_EEENS5_IJSC_SF_EEEEEEEESJ_SK_SJ_SK_NS1J_6fusion15FusionCallbacksIS1N_NS1V_17LinearCombinationISJ_fSJ_fLNS_15FloatRoundStyleE2EEES1O_S1U_JEEENS4_5SM1004TMEM4LOAD26SM100_TMEM_LOAD_32dp32b32xENS4_13SM90_TMA_LOADENS16_INS17_ILi1ELi4ELi3EEES1A_NSX_INS5_IJS1B_S1Q_EEENS5_IJS1Q_SC_EEEEEEENS4_39AutoVectorizingCopyWithAssumedAlignmentILi128EEENS4_14SM90_TMA_STOREES2A_S2C_S2C_EEEvvEEEEvNT_6ParamsE:
	.zero		2944


//--------------------- SYMBOLS --------------------------

	.type		.nv.reservedSmem.offset0,@object
	.size		.nv.reservedSmem.offset0,0x4
	.type		.nv.reservedSmem.cap,@object
	.size		.nv.reservedSmem.cap,0x4
	.type		__assertfail,@function
